	.target	sm_90a

	.elftype	@"ET_EXEC"


//--------------------- .note.nv.tkinfo           --------------------------
	.section	.note.nv.tkinfo,"",@"SHT_NOTE"
	.sectionflags	@"SHF_NOTE_NV_TKINFO"
	.tkinfo
        /*0018*/ 	.word	0x00000002
        /*0030*/ 	.string	""
        /*0030*/ 	.string	"ptxas"
        /*0030*/ 	.string	"Cuda compilation tools, release 13.0, V13.0.88"
        /*0030*/ 	.string	"Build cuda_13.0.r13.0/compiler.36424714_0"
        /*0030*/ 	.string	"-arch sm_90a -m 64 "



//--------------------- .note.nv.cuinfo           --------------------------
	.section	.note.nv.cuinfo,"",@"SHT_NOTE"
	.sectionflags	@"SHF_NOTE_NV_CUINFO"
        /*0018*/ 	.short	0x0002
        /*001a*/ 	.short	0x005a
        /*001c*/ 	.short	0x0082
	.zero		2


//--------------------- .nv.info                  --------------------------
	.section	.nv.info,"",@"SHT_CUDA_INFO"
	.align	4


	//----- nvinfo : EIATTR_REGCOUNT
	.align		4
        /*0000*/ 	.byte	0x04, 0x2f
        /*0002*/ 	.short	(.L_15 - .L_14)
	.align		4
.L_14:
        /*0004*/ 	.word	index@(_ZN7cutlass13device_kernelINS_4gemm6kernel13GemmUniversalIN4cute5tupleIJiiiiEEENS1_10collective13CollectiveMmaINS1_34MainloopSm90TmaGmmaWarpSpecializedILi8ENS5_IJNS4_1CILi1EEESB_SB_EEENS1_35KernelTmaWarpSpecializedCooperativeEEENS5_IJNSA_ILi192EEENSA_ILi240EEENSA_ILi32EEEEEENS_10bfloat16_tENS5_IJlSB_lEEESJ_SK_NS4_8TiledMMAINS4_8MMA_AtomIJNS4_4SM904GMMA27MMA_64x16x16_F32BF16BF16_SSILNSO_5MajorE0ELSQ_0ELNSO_7ScaleInE1ELSR_1EEEEEENS4_6LayoutINS5_IJNSA_ILi2EEESB_SB_EEENS5_IJSB_NSA_ILi0EEESX_EEEEENS5_IJNS4_10UnderscoreES10_S10_EEEEENS4_13SM90_TMA_LOADENS4_14ComposedLayoutINS4_7SwizzleILi2ELi4ELi3EEENS4_18smem_ptr_flag_bitsILi16EEENSU_INS5_IJNSA_ILi8EEESH_EEENS5_IJSH_SB_EEEEEEEvNS4_8identityES13_S1D_vS1E_EENS_8epilogue10collective6detail29Sm90TmaWarpSpecializedAdapterINS1H_15DefaultEpilogueISJ_SK_SK_NS1G_6thread17LinearCombinationISJ_Li1EffLNS1L_9ScaleType4KindE0ELNS_15FloatRoundStyleE2ESJ_EENS1_15EpilogueDefaultEEEEEvvEEEEvNT_6ParamsE)
        /*0008*/ 	.word	0x000000a8


	//----- nvinfo : EIATTR_FRAME_SIZE
	.align		4
.L_15:
        /*000c*/ 	.byte	0x04, 0x11
        /*000e*/ 	.short	(.L_17 - .L_16)
	.align		4
.L_16:
        /*0010*/ 	.word	index@(_ZN7cutlass13device_kernelINS_4gemm6kernel13GemmUniversalIN4cute5tupleIJiiiiEEENS1_10collective13CollectiveMmaINS1_34MainloopSm90TmaGmmaWarpSpecializedILi8ENS5_IJNS4_1CILi1EEESB_SB_EEENS1_35KernelTmaWarpSpecializedCooperativeEEENS5_IJNSA_ILi192EEENSA_ILi240EEENSA_ILi32EEEEEENS_10bfloat16_tENS5_IJlSB_lEEESJ_SK_NS4_8TiledMMAINS4_8MMA_AtomIJNS4_4SM904GMMA27MMA_64x16x16_F32BF16BF16_SSILNSO_5MajorE0ELSQ_0ELNSO_7ScaleInE1ELSR_1EEEEEENS4_6LayoutINS5_IJNSA_ILi2EEESB_SB_EEENS5_IJSB_NSA_ILi0EEESX_EEEEENS5_IJNS4_10UnderscoreES10_S10_EEEEENS4_13SM90_TMA_LOADENS4_14ComposedLayoutINS4_7SwizzleILi2ELi4ELi3EEENS4_18smem_ptr_flag_bitsILi16EEENSU_INS5_IJNSA_ILi8EEESH_EEENS5_IJSH_SB_EEEEEEEvNS4_8identityES13_S1D_vS1E_EENS_8epilogue10collective6detail29Sm90TmaWarpSpecializedAdapterINS1H_15DefaultEpilogueISJ_SK_SK_NS1G_6thread17LinearCombinationISJ_Li1EffLNS1L_9ScaleType4KindE0ELNS_15FloatRoundStyleE2ESJ_EENS1_15EpilogueDefaultEEEEEvvEEEEvNT_6ParamsE)
        /*0014*/ 	.word	0x00000200


	//----- nvinfo : EIATTR_MIN_STACK_SIZE
	.align		4
.L_17:
        /*0018*/ 	.byte	0x04, 0x12
        /*001a*/ 	.short	(.L_19 - .L_18)
	.align		4
.L_18:
        /*001c*/ 	.word	index@(_ZN7cutlass13device_kernelINS_4gemm6kernel13GemmUniversalIN4cute5tupleIJiiiiEEENS1_10collective13CollectiveMmaINS1_34MainloopSm90TmaGmmaWarpSpecializedILi8ENS5_IJNS4_1CILi1EEESB_SB_EEENS1_35KernelTmaWarpSpecializedCooperativeEEENS5_IJNSA_ILi192EEENSA_ILi240EEENSA_ILi32EEEEEENS_10bfloat16_tENS5_IJlSB_lEEESJ_SK_NS4_8TiledMMAINS4_8MMA_AtomIJNS4_4SM904GMMA27MMA_64x16x16_F32BF16BF16_SSILNSO_5MajorE0ELSQ_0ELNSO_7ScaleInE1ELSR_1EEEEEENS4_6LayoutINS5_IJNSA_ILi2EEESB_SB_EEENS5_IJSB_NSA_ILi0EEESX_EEEEENS5_IJNS4_10UnderscoreES10_S10_EEEEENS4_13SM90_TMA_LOADENS4_14ComposedLayoutINS4_7SwizzleILi2ELi4ELi3EEENS4_18smem_ptr_flag_bitsILi16EEENSU_INS5_IJNSA_ILi8EEESH_EEENS5_IJSH_SB_EEEEEEEvNS4_8identityES13_S1D_vS1E_EENS_8epilogue10collective6detail29Sm90TmaWarpSpecializedAdapterINS1H_15DefaultEpilogueISJ_SK_SK_NS1G_6thread17LinearCombinationISJ_Li1EffLNS1L_9ScaleType4KindE0ELNS_15FloatRoundStyleE2ESJ_EENS1_15EpilogueDefaultEEEEEvvEEEEvNT_6ParamsE)
        /*0020*/ 	.word	0x00000200
.L_19:


//--------------------- .nv.compat                --------------------------
	.section	.nv.compat,"",@"SHT_CUDA_COMPAT_INFO"
	.align	4
        /*0000*/ 	.byte	0x02, 0x09, 0x01, 0x00, 0x02, 0x02, 0x04, 0x00, 0x02, 0x05, 0x05, 0x00, 0x03, 0x07, 0x01, 0x01
        /*0010*/ 	.byte	0x02, 0x03, 0x01, 0x00, 0x02, 0x06, 0x01, 0x00, 0x04, 0x0b, 0x08, 0x00, 0x00, 0x00, 0x00, 0x00
        /*0020*/ 	.byte	0x00, 0x00, 0x00, 0x00


//--------------------- .nv.info._ZN7cutlass13device_kernelINS_4gemm6kernel13GemmUniversalIN4cute5tupleIJiiiiEEENS1_10collective13CollectiveMmaINS1_34MainloopSm90TmaGmmaWarpSpecializedILi8ENS5_IJNS4_1CILi1EEESB_SB_EEENS1_35KernelTmaWarpSpecializedCooperativeEEENS5_IJNSA_ILi192EEENSA_ILi240EEENSA_ILi32EEEEEENS_10bfloat16_tENS5_IJlSB_lEEESJ_SK_NS4_8TiledMMAINS4_8MMA_AtomIJNS4_4SM904GMMA27MMA_64x16x16_F32BF16BF16_SSILNSO_5MajorE0ELSQ_0ELNSO_7ScaleInE1ELSR_1EEEEEENS4_6LayoutINS5_IJNSA_ILi2EEESB_SB_EEENS5_IJSB_NSA_ILi0EEESX_EEEEENS5_IJNS4_10UnderscoreES10_S10_EEEEENS4_13SM90_TMA_LOADENS4_14ComposedLayoutINS4_7SwizzleILi2ELi4ELi3EEENS4_18smem_ptr_flag_bitsILi16EEENSU_INS5_IJNSA_ILi8EEESH_EEENS5_IJSH_SB_EEEEEEEvNS4_8identityES13_S1D_vS1E_EENS_8epilogue10collective6detail29Sm90TmaWarpSpecializedAdapterINS1H_15DefaultEpilogueISJ_SK_SK_NS1G_6thread17LinearCombinationISJ_Li1EffLNS1L_9ScaleType4KindE0ELNS_15FloatRoundStyleE2ESJ_EENS1_15EpilogueDefaultEEEEEvvEEEEvNT_6ParamsE --------------------------
	.section	.nv.info._ZN7cutlass13device_kernelINS_4gemm6kernel13GemmUniversalIN4cute5tupleIJiiiiEEENS1_10collective13CollectiveMmaINS1_34MainloopSm90TmaGmmaWarpSpecializedILi8ENS5_IJNS4_1CILi1EEESB_SB_EEENS1_35KernelTmaWarpSpecializedCooperativeEEENS5_IJNSA_ILi192EEENSA_ILi240EEENSA_ILi32EEEEEENS_10bfloat16_tENS5_IJlSB_lEEESJ_SK_NS4_8TiledMMAINS4_8MMA_AtomIJNS4_4SM904GMMA27MMA_64x16x16_F32BF16BF16_SSILNSO_5MajorE0ELSQ_0ELNSO_7ScaleInE1ELSR_1EEEEEENS4_6LayoutINS5_IJNSA_ILi2EEESB_SB_EEENS5_IJSB_NSA_ILi0EEESX_EEEEENS5_IJNS4_10UnderscoreES10_S10_EEEEENS4_13SM90_TMA_LOADENS4_14ComposedLayoutINS4_7SwizzleILi2ELi4ELi3EEENS4_18smem_ptr_flag_bitsILi16EEENSU_INS5_IJNSA_ILi8EEESH_EEENS5_IJSH_SB_EEEEEEEvNS4_8identityES13_S1D_vS1E_EENS_8epilogue10collective6detail29Sm90TmaWarpSpecializedAdapterINS1H_15DefaultEpilogueISJ_SK_SK_NS1G_6thread17LinearCombinationISJ_Li1EffLNS1L_9ScaleType4KindE0ELNS_15FloatRoundStyleE2ESJ_EENS1_15EpilogueDefaultEEEEEvvEEEEvNT_6ParamsE,"",@"SHT_CUDA_INFO"
	.sectionflags	@""
	.align	4


	//----- nvinfo : EIATTR_CUDA_API_VERSION
	.align		4
        /*0000*/ 	.byte	0x04, 0x37
        /*0002*/ 	.short	(.L_21 - .L_20)
.L_20:
        /*0004*/ 	.word	0x00000082


	//----- nvinfo : EIATTR_KPARAM_INFO
	.align		4
.L_21:
        /*0008*/ 	.byte	0x04, 0x17
        /*000a*/ 	.short	(.L_23 - .L_22)
.L_22:
        /*000c*/ 	.word	0x00000000
        /*0010*/ 	.short	0x0000
        /*0012*/ 	.short	0x0070
        /*0014*/ 	.byte	0x00, 0xf0, 0x01, 0x10


	//----- nvinfo : EIATTR_SPARSE_MMA_MASK
	.align		4
.L_23:
        /*0018*/ 	.byte	0x03, 0x50
        /*001a*/ 	.short	0x0000


	//----- nvinfo : EIATTR_MAXREG_COUNT
	.align		4
        /*001c*/ 	.byte	0x03, 0x1b
        /*001e*/ 	.short	0x00a8


	//----- nvinfo : EIATTR_NUM_BARRIERS
	.align		4
        /*0020*/ 	.byte	0x02, 0x4c
        /*0022*/ 	.byte	0x01
	.zero		1


	//----- nvinfo : EIATTR_EXTERNS
	.align		4
        /*0024*/ 	.byte	0x04, 0x0f
        /*0026*/ 	.short	(.L_25 - .L_24)


	//   ....[0]....
	.align		4
.L_24:
        /*0028*/ 	.word	index@(__assertfail)


	//----- nvinfo : EIATTR_ANNOTATIONS
	.align		4
.L_25:
        /*002c*/ 	.byte	0x04, 0x55
        /*002e*/ 	.short	(.L_27 - .L_26)


	//   ....[0]....
.L_26:
        /*0030*/ 	.word	0x00000001
        /*0034*/ 	.byte	0x40, 0x06, 0x00, 0x00, 0x01, 0x00, 0x00, 0x00, 0x60, 0x06, 0x00, 0x00, 0x01, 0x00, 0x00, 0x00
        /* <DEDUP_REMOVED lines=202> */
        /*0ce4*/ 	.byte	0xe0, 0x86, 0x01, 0x00, 0x01, 0x00, 0x00, 0x00, 0x00, 0x8d, 0x01, 0x00


	//----- nvinfo : EIATTR_MERCURY_ISA_VERSION
	.align		4
.L_27:
        /*0cf0*/ 	.byte	0x03, 0x5f
        /*0cf2*/ 	.short	0x0101


	//----- nvinfo : EIATTR_INT_WARP_WIDE_INSTR_OFFSETS
	.align		4
        /*0cf4*/ 	.byte	0x04, 0x31
        /*0cf6*/ 	.short	(.L_29 - .L_28)


	//   ....[0]....
.L_28:
        /*0cf8*/ 	.word	0x000004a0


	//   ....[1]....
        /*0cfc*/ 	.word	0x000004b0


	//   ....[2]....
        /*0d00*/ 	.word	0x00000580


	//----- nvinfo : EIATTR_COOP_GROUP_MASK_REGIDS
	.align		4
.L_29:
        /*0d04*/ 	.byte	0x04, 0x29
        /*0d06*/ 	.short	(.L_31 - .L_30)


	//   ....[0]....
.L_30:
        /*0d08*/ 	.word	0xffffffff


	//   ....[1]....
        /*0d0c*/ 	.word	0xffffffff


	//   ....[2]....
        /*0d10*/ 	.word	0xffffffff


	//   ....[3]....
        /*0d14*/ 	.word	0xffffffff


	//   ....[4]....
        /*0d18*/ 	.word	0xffffffff


	//----- nvinfo : EIATTR_COOP_GROUP_INSTR_OFFSETS
	.align		4
.L_31:
        /*0d1c*/ 	.byte	0x04, 0x28
        /*0d1e*/ 	.short	(.L_33 - .L_32)


	//   ....[0]....
.L_32:
        /*0d20*/ 	.word	0x00000070


	//   ....[1]....
        /*0d24*/ 	.word	0x00000080


	//   ....[2]....
        /*0d28*/ 	.word	0x00000140


	//   ....[3]....
        /*0d2c*/ 	.word	0x00000380


	//   ....[4]....
        /*0d30*/ 	.word	0x00001180


	//----- nvinfo : EIATTR_REG_RECONFIG
	.align		4
.L_33:
        /*0d34*/ 	.byte	0x01, 0x54
	.zero		2


	//----- nvinfo : EIATTR_SYSCALL_OFFSETS
	.align		4
        /*0d38*/ 	.byte	0x04, 0x46
        /*0d3a*/ 	.short	(.L_35 - .L_34)


	//   ....[0]....
.L_34:
        /*0d3c*/ 	.word	0x00001330


	//----- nvinfo : EIATTR_MBARRIER_INSTR_OFFSETS
	.align		4
.L_35:
        /*0d40*/ 	.byte	0x04, 0x39
        /*0d42*/ 	.short	(.L_37 - .L_36)


	//   ....[0]....
.L_36:
        /*0d44*/ 	.word	0x00000260
        /*0d48*/ 	.word	0x000000ff
        /*0d4c*/ 	.word	0x00000000
        /*0d50*/ 	.short	0x0100
        /*0d52*/ 	.byte	0x08
	.zero		1


	//   ....[1]....
        /*0d54*/ 	.word	0x00000270
        /*0d58*/ 	.word	0x000000ff
        /*0d5c*/ 	.word	0x00000040
        /*0d60*/ 	.short	0x0100
        /*0d62*/ 	.byte	0x08
	.zero		1


	//   ....[2]....
        /*0d64*/ 	.word	0x00000280
        /*0d68*/ 	.word	0x000000ff
        /*0d6c*/ 	.word	0x00000008
        /*0d70*/ 	.short	0x0100
        /*0d72*/ 	.byte	0x08
	.zero		1


	//   ....[3]....
        /*0d74*/ 	.word	0x00000290
        /*0d78*/ 	.word	0x000000ff
        /*0d7c*/ 	.word	0x00000048
        /*0d80*/ 	.short	0x0100
        /*0d82*/ 	.byte	0x08
	.zero		1


	//   ....[4]....
        /*0d84*/ 	.word	0x000002a0
        /*0d88*/ 	.word	0x000000ff
        /*0d8c*/ 	.word	0x00000010
        /*0d90*/ 	.short	0x0100
        /*0d92*/ 	.byte	0x08
	.zero		1


	//   ....[5]....
        /*0d94*/ 	.word	0x000002b0
        /*0d98*/ 	.word	0x000000ff
        /*0d9c*/ 	.word	0x00000050
        /*0da0*/ 	.short	0x0100
        /*0da2*/ 	.byte	0x08
	.zero		1


	//   ....[6]....
        /*0da4*/ 	.word	0x000002c0
        /*0da8*/ 	.word	0x000000ff
        /*0dac*/ 	.word	0x00000018
        /*0db0*/ 	.short	0x0100
        /*0db2*/ 	.byte	0x08
	.zero		1


	//   ....[7]....
        /*0db4*/ 	.word	0x000002d0
        /*0db8*/ 	.word	0x000000ff
        /*0dbc*/ 	.word	0x00000058
        /*0dc0*/ 	.short	0x0100
        /*0dc2*/ 	.byte	0x08
	.zero		1


	//   ....[8]....
        /*0dc4*/ 	.word	0x000002e0
        /*0dc8*/ 	.word	0x000000ff
        /*0dcc*/ 	.word	0x00000020
        /*0dd0*/ 	.short	0x0100
        /*0dd2*/ 	.byte	0x08
	.zero		1


	//   ....[9]....
        /*0dd4*/ 	.word	0x000002f0
        /*0dd8*/ 	.word	0x000000ff
        /*0ddc*/ 	.word	0x00000060
        /*0de0*/ 	.short	0x0100
        /*0de2*/ 	.byte	0x08
	.zero		1


	//   ....[10]....
        /*0de4*/ 	.word	0x00000300
        /*0de8*/ 	.word	0x000000ff
        /*0dec*/ 	.word	0x00000028
        /*0df0*/ 	.short	0x0100
        /*0df2*/ 	.byte	0x08
	.zero		1


	//   ....[11]....
        /*0df4*/ 	.word	0x00000310
        /*0df8*/ 	.word	0x000000ff
        /*0dfc*/ 	.word	0x00000068
        /*0e00*/ 	.short	0x0100
        /*0e02*/ 	.byte	0x08
	.zero		1


	//   ....[12]....
        /*0e04*/ 	.word	0x00000320
        /*0e08*/ 	.word	0x000000ff
        /*0e0c*/ 	.word	0x00000030
        /*0e10*/ 	.short	0x0100
        /*0e12*/ 	.byte	0x08
	.zero		1


	//   ....[13]....
        /*0e14*/ 	.word	0x00000330
        /*0e18*/ 	.word	0x000000ff
        /*0e1c*/ 	.word	0x00000070
        /*0e20*/ 	.short	0x0100
        /*0e22*/ 	.byte	0x08
	.zero		1


	//   ....[14]....
        /*0e24*/ 	.word	0x00000340
        /*0e28*/ 	.word	0x000000ff
        /*0e2c*/ 	.word	0x00000038
        /*0e30*/ 	.short	0x0100
        /*0e32*/ 	.byte	0x08
	.zero		1


	//   ....[15]....
        /*0e34*/ 	.word	0x00000350
        /*0e38*/ 	.word	0x000000ff
        /*0e3c*/ 	.word	0x00000078
        /*0e40*/ 	.short	0x0100
        /*0e42*/ 	.byte	0x08
	.zero		1


	//   ....[16]....
        /*0e44*/ 	.word	0x000005f0
        /*0e48*/ 	.word	0x000000ff
        /*0e4c*/ 	.word	0x00000090
        /*0e50*/ 	.short	0x0100
        /*0e52*/ 	.byte	0x06
	.zero		1


	//   ....[17]....
        /*0e54*/ 	.word	0x00000680
        /*0e58*/ 	.word	0x000000ff
        /*0e5c*/ 	.word	0x00000098
        /*0e60*/ 	.short	0x0100
        /*0e62*/ 	.byte	0x06
	.zero		1


	//   ....[18]....
        /*0e64*/ 	.word	0x00001420
        /*0e68*/ 	.word	0x00000003
        /*0e6c*/ 	.word	0x00000000
        /*0e70*/ 	.short	0x010a
        /*0e72*/ 	.byte	0x3f
	.zero		1


	//   ....[19]....
        /*0e74*/ 	.word	0x00001460
        /*0e78*/ 	.word	0x00000003
        /*0e7c*/ 	.word	0x00000000
        /*0e80*/ 	.short	0x010a
        /*0e82*/ 	.byte	0x3f
	.zero		1


	//   ....[20]....
        /*0e84*/ 	.word	0x00003ae0
        /*0e88*/ 	.word	0x000000ff
        /*0e8c*/ 	.word	0x00000000
        /*0e90*/ 	.short	0x010a
        /*0e92*/ 	.byte	0x04
	.zero		1


	//   ....[21]....
        /*0e94*/ 	.word	0x00003b20
        /*0e98*/ 	.word	0x000000ff
        /*0e9c*/ 	.word	0x00000000
        /*0ea0*/ 	.short	0x010a
        /*0ea2*/ 	.byte	0x04
	.zero		1


	//   ....[22]....
        /*0ea4*/ 	.word	0x00006020
        /*0ea8*/ 	.word	0x000000ff
        /*0eac*/ 	.word	0x00000000
        /*0eb0*/ 	.short	0x0101
        /*0eb2*/ 	.byte	0x04
	.zero		1


	//   ....[23]....
        /*0eb4*/ 	.word	0x00006220
        /*0eb8*/ 	.word	0x000000ff
        /*0ebc*/ 	.word	0x00000000
        /*0ec0*/ 	.short	0x0101
        /*0ec2*/ 	.byte	0x04
	.zero		1


	//   ....[24]....
        /*0ec4*/ 	.word	0x00018280
        /*0ec8*/ 	.word	0x0000000c
        /*0ecc*/ 	.word	0x00000040
        /*0ed0*/ 	.short	0x010a
        /*0ed2*/ 	.byte	0x3f
	.zero		1


	//   ....[25]....
        /*0ed4*/ 	.word	0x00018630
        /*0ed8*/ 	.word	0x00000003
        /*0edc*/ 	.word	0x00000098
        /*0ee0*/ 	.short	0x0101
        /*0ee2*/ 	.byte	0x3f
	.zero		1


	//   ....[26]....
        /*0ee4*/ 	.word	0x00018dc0
        /*0ee8*/ 	.word	0x00000007
        /*0eec*/ 	.word	0x00000000
        /*0ef0*/ 	.short	0x010a
        /*0ef2*/ 	.byte	0x3f
	.zero		1


	//   ....[27]....
        /*0ef4*/ 	.word	0x00018e40
        /*0ef8*/ 	.word	0x00000009
        /*0efc*/ 	.word	0x00000000
        /*0f00*/ 	.short	0x010a
        /*0f02*/ 	.byte	0x3f
	.zero		1


	//   ....[28]....
        /*0f04*/ 	.word	0x00018ed0
        /*0f08*/ 	.word	0x00000006
        /*0f0c*/ 	.word	0x00000000
        /*0f10*/ 	.short	0x010a
        /*0f12*/ 	.byte	0x3f
	.zero		1


	//   ....[29]....
        /*0f14*/ 	.word	0x00018f60
        /*0f18*/ 	.word	0x00000009
        /*0f1c*/ 	.word	0x00000000
        /*0f20*/ 	.short	0x010a
        /*0f22*/ 	.byte	0x3f
	.zero		1


	//   ....[30]....
        /*0f24*/ 	.word	0x00018ff0
        /*0f28*/ 	.word	0x00000006
        /*0f2c*/ 	.word	0x00000000
        /*0f30*/ 	.short	0x010a
        /*0f32*/ 	.byte	0x3f
	.zero		1


	//   ....[31]....
        /*0f34*/ 	.word	0x00019080
        /*0f38*/ 	.word	0x00000009
        /*0f3c*/ 	.word	0x00000000
        /*0f40*/ 	.short	0x010a
        /*0f42*/ 	.byte	0x3f
	.zero		1


	//   ....[32]....
        /*0f44*/ 	.word	0x00019110
        /*0f48*/ 	.word	0x00000006
        /*0f4c*/ 	.word	0x00000000
        /*0f50*/ 	.short	0x010a
        /*0f52*/ 	.byte	0x3f
	.zero		1


	//   ....[33]....
        /*0f54*/ 	.word	0x000191a0
        /*0f58*/ 	.word	0x00000003
        /*0f5c*/ 	.word	0x00000000
        /*0f60*/ 	.short	0x010a
        /*0f62*/ 	.byte	0x3f
	.zero		1


	//   ....[34]....
        /*0f64*/ 	.word	0x00019200
        /*0f68*/ 	.word	0x00000003
        /*0f6c*/ 	.word	0x00000000
        /*0f70*/ 	.short	0x010a
        /*0f72*/ 	.byte	0x3f
	.zero		1


	//   ....[35]....
        /*0f74*/ 	.word	0x00019260
        /*0f78*/ 	.word	0x00000009
        /*0f7c*/ 	.word	0x00000000
        /*0f80*/ 	.short	0x010a
        /*0f82*/ 	.byte	0x3f
	.zero		1


	//   ....[36]....
        /*0f84*/ 	.word	0x00019330
        /*0f88*/ 	.word	0x0000000c
        /*0f8c*/ 	.word	0x00000040
        /*0f90*/ 	.short	0x010a
        /*0f92*/ 	.byte	0x3f
	.zero		1


	//   ....[37]....
        /*0f94*/ 	.word	0x00019400
        /*0f98*/ 	.word	0x00000007
        /*0f9c*/ 	.word	0x00000000
        /*0fa0*/ 	.short	0x010a
        /*0fa2*/ 	.byte	0x3f
	.zero		1


	//   ....[38]....
        /*0fa4*/ 	.word	0x00019450
        /*0fa8*/ 	.word	0x00000009
        /*0fac*/ 	.word	0x00000000
        /*0fb0*/ 	.short	0x010a
        /*0fb2*/ 	.byte	0x3f
	.zero		1


	//   ....[39]....
        /*0fb4*/ 	.word	0x000194a0
        /*0fb8*/ 	.word	0x00000006
        /*0fbc*/ 	.word	0x00000000
        /*0fc0*/ 	.short	0x010a
        /*0fc2*/ 	.byte	0x3f
	.zero		1


	//   ....[40]....
        /*0fc4*/ 	.word	0x000194f0
        /*0fc8*/ 	.word	0x00000009
        /*0fcc*/ 	.word	0x00000000
        /*0fd0*/ 	.short	0x010a
        /*0fd2*/ 	.byte	0x3f
	.zero		1


	//   ....[41]....
        /*0fd4*/ 	.word	0x00019540
        /*0fd8*/ 	.word	0x00000006
        /*0fdc*/ 	.word	0x00000000
        /*0fe0*/ 	.short	0x010a
        /*0fe2*/ 	.byte	0x3f
	.zero		1


	//   ....[42]....
        /*0fe4*/ 	.word	0x00019590
        /*0fe8*/ 	.word	0x00000009
        /*0fec*/ 	.word	0x00000000
        /*0ff0*/ 	.short	0x010a
        /*0ff2*/ 	.byte	0x3f
	.zero		1


	//   ....[43]....
        /*0ff4*/ 	.word	0x000195e0
        /*0ff8*/ 	.word	0x00000006
        /*0ffc*/ 	.word	0x00000000
        /*1000*/ 	.short	0x010a
        /*1002*/ 	.byte	0x3f
	.zero		1


	//----- nvinfo : EIATTR_NUM_MBARRIERS
	.align		4
.L_37:
        /*1004*/ 	.byte	0x03, 0x38
        /*1006*/ 	.short	0x0012


	//----- nvinfo : EIATTR_EXIT_INSTR_OFFSETS
	.align		4
        /*1008*/ 	.byte	0x04, 0x1c
        /*100a*/ 	.short	(.L_39 - .L_38)


	//   ....[0]....
.L_38:
        /*100c*/ 	.word	0x000006d0


	//   ....[1]....
        /*1010*/ 	.word	0x00001030


	//   ....[2]....
        /*1014*/ 	.word	0x00017880


	//   ....[3]....
        /*1018*/ 	.word	0x00017f00


	//   ....[4]....
        /*101c*/ 	.word	0x000191f0


	//----- nvinfo : EIATTR_MAX_THREADS
	.align		4
.L_39:
        /*1020*/ 	.byte	0x04, 0x05
        /*1022*/ 	.short	(.L_41 - .L_40)
.L_40:
        /*1024*/ 	.word	0x00000180
        /*1028*/ 	.word	0x00000001
        /*102c*/ 	.word	0x00000001


	//----- nvinfo : EIATTR_CRS_STACK_SIZE
	.align		4
.L_41:
        /*1030*/ 	.byte	0x04, 0x1e
        /*1032*/ 	.short	(.L_43 - .L_42)
.L_42:
        /*1034*/ 	.word	0x00000000


	//----- nvinfo : EIATTR_CBANK_PARAM_SIZE
	.align		4
.L_43:
        /*1038*/ 	.byte	0x03, 0x19
        /*103a*/ 	.short	0x0470


	//----- nvinfo : EIATTR_PARAM_CBANK
	.align		4
        /*103c*/ 	.byte	0x04, 0x0a
        /*103e*/ 	.short	(.L_45 - .L_44)
	.align		4
.L_44:
        /*1040*/ 	.word	index@(.nv.constant0._ZN7cutlass13device_kernelINS_4gemm6kernel13GemmUniversalIN4cute5tupleIJiiiiEEENS1_10collective13CollectiveMmaINS1_34MainloopSm90TmaGmmaWarpSpecializedILi8ENS5_IJNS4_1CILi1EEESB_SB_EEENS1_35KernelTmaWarpSpecializedCooperativeEEENS5_IJNSA_ILi192EEENSA_ILi240EEENSA_ILi32EEEEEENS_10bfloat16_tENS5_IJlSB_lEEESJ_SK_NS4_8TiledMMAINS4_8MMA_AtomIJNS4_4SM904GMMA27MMA_64x16x16_F32BF16BF16_SSILNSO_5MajorE0ELSQ_0ELNSO_7ScaleInE1ELSR_1EEEEEENS4_6LayoutINS5_IJNSA_ILi2EEESB_SB_EEENS5_IJSB_NSA_ILi0EEESX_EEEEENS5_IJNS4_10UnderscoreES10_S10_EEEEENS4_13SM90_TMA_LOADENS4_14ComposedLayoutINS4_7SwizzleILi2ELi4ELi3EEENS4_18smem_ptr_flag_bitsILi16EEENSU_INS5_IJNSA_ILi8EEESH_EEENS5_IJSH_SB_EEEEEEEvNS4_8identityES13_S1D_vS1E_EENS_8epilogue10collective6detail29Sm90TmaWarpSpecializedAdapterINS1H_15DefaultEpilogueISJ_SK_SK_NS1G_6thread17LinearCombinationISJ_Li1EffLNS1L_9ScaleType4KindE0ELNS_15FloatRoundStyleE2ESJ_EENS1_15EpilogueDefaultEEEEEvvEEEEvNT_6ParamsE)
        /*1044*/ 	.short	0x0210
        /*1046*/ 	.short	0x0470


	//----- nvinfo : EIATTR_SW_WAR
	.align		4
.L_45:
        /*1048*/ 	.byte	0x04, 0x36
        /*104a*/ 	.short	(.L_47 - .L_46)
.L_46:
        /*104c*/ 	.word	0x00000008
.L_47:


//--------------------- .nv.callgraph             --------------------------
	.section	.nv.callgraph,"",@"SHT_CUDA_CALLGRAPH"
	.align	4
	.sectionentsize	8
	.align		4
        /*0000*/ 	.word	0x00000000
	.align		4
        /*0004*/ 	.word	0xffffffff
	.align		4
        /*0008*/ 	.word	index@(_ZN7cutlass13device_kernelINS_4gemm6kernel13GemmUniversalIN4cute5tupleIJiiiiEEENS1_10collective13CollectiveMmaINS1_34MainloopSm90TmaGmmaWarpSpecializedILi8ENS5_IJNS4_1CILi1EEESB_SB_EEENS1_35KernelTmaWarpSpecializedCooperativeEEENS5_IJNSA_ILi192EEENSA_ILi240EEENSA_ILi32EEEEEENS_10bfloat16_tENS5_IJlSB_lEEESJ_SK_NS4_8TiledMMAINS4_8MMA_AtomIJNS4_4SM904GMMA27MMA_64x16x16_F32BF16BF16_SSILNSO_5MajorE0ELSQ_0ELNSO_7ScaleInE1ELSR_1EEEEEENS4_6LayoutINS5_IJNSA_ILi2EEESB_SB_EEENS5_IJSB_NSA_ILi0EEESX_EEEEENS5_IJNS4_10UnderscoreES10_S10_EEEEENS4_13SM90_TMA_LOADENS4_14ComposedLayoutINS4_7SwizzleILi2ELi4ELi3EEENS4_18smem_ptr_flag_bitsILi16EEENSU_INS5_IJNSA_ILi8EEESH_EEENS5_IJSH_SB_EEEEEEEvNS4_8identityES13_S1D_vS1E_EENS_8epilogue10collective6detail29Sm90TmaWarpSpecializedAdapterINS1H_15DefaultEpilogueISJ_SK_SK_NS1G_6thread17LinearCombinationISJ_Li1EffLNS1L_9ScaleType4KindE0ELNS_15FloatRoundStyleE2ESJ_EENS1_15EpilogueDefaultEEEEEvvEEEEvNT_6ParamsE)
	.align		4
        /*000c*/ 	.word	index@(__assertfail)
	.align		4
        /*0010*/ 	.word	0x00000000
	.align		4
        /*0014*/ 	.word	0xfffffffe
	.align		4
        /*0018*/ 	.word	0x00000000
	.align		4
        /*001c*/ 	.word	0xfffffffd
	.align		4
        /*0020*/ 	.word	0x00000000
	.align		4
        /*0024*/ 	.word	0xfffffffc


//--------------------- .nv.constant4             --------------------------
	.section	.nv.constant4,"a",@progbits
	.align	8
	.align		8
.nv.constant4:
        /*0000*/ 	.dword	__assertfail
	.align		8
        /*0008*/ 	.dword	__unnamed_1
	.align		8
        /*0010*/ 	.dword	_ZN39_INTERNAL_de644537_4_k_cu_e99ef237_28214cuda3std3__45__cpo5beginE
	.align		8
        /*0018*/ 	.dword	_ZN39_INTERNAL_de644537_4_k_cu_e99ef237_28214cuda3std3__45__cpo3endE
	.align		8
        /*0020*/ 	.dword	_ZN39_INTERNAL_de644537_4_k_cu_e99ef237_28214cuda3std3__45__cpo6cbeginE
	.align		8
        /*0028*/ 	.dword	_ZN39_INTERNAL_de644537_4_k_cu_e99ef237_28214cuda3std3__45__cpo4cendE
	.align		8
        /*0030*/ 	.dword	_ZN39_INTERNAL_de644537_4_k_cu_e99ef237_28214cuda3std3__441_GLOBAL__N__de644537_4_k_cu_e99ef237_28216ignoreE
	.align		8
        /*0038*/ 	.dword	_ZN39_INTERNAL_de644537_4_k_cu_e99ef237_28214cuda3std3__419piecewise_constructE
	.align		8
        /*0040*/ 	.dword	_ZN39_INTERNAL_de644537_4_k_cu_e99ef237_28214cuda3std3__48in_placeE
	.align		8
        /*0048*/ 	.dword	_ZN39_INTERNAL_de644537_4_k_cu_e99ef237_28214cuda3std6ranges3__45__cpo4swapE
	.align		8
        /*0050*/ 	.dword	_ZN39_INTERNAL_de644537_4_k_cu_e99ef237_28214cuda3std6ranges3__45__cpo9iter_moveE
	.align		8
        /*0058*/ 	.dword	_ZN39_INTERNAL_de644537_4_k_cu_e99ef237_28214cute7productE
	.align		8
        /*0060*/ 	.dword	_ZN39_INTERNAL_de644537_4_k_cu_e99ef237_28214cute1_E
	.align		8
        /*0068*/ 	.dword	$str$22
	.align		8
        /*0070*/ 	.dword	$str$23


//--------------------- .text._ZN7cutlass13device_kernelINS_4gemm6kernel13GemmUniversalIN4cute5tupleIJiiiiEEENS1_10collective13CollectiveMmaINS1_34MainloopSm90TmaGmmaWarpSpecializedILi8ENS5_IJNS4_1CILi1EEESB_SB_EEENS1_35KernelTmaWarpSpecializedCooperativeEEENS5_IJNSA_ILi192EEENSA_ILi240EEENSA_ILi32EEEEEENS_10bfloat16_tENS5_IJlSB_lEEESJ_SK_NS4_8TiledMMAINS4_8MMA_AtomIJNS4_4SM904GMMA27MMA_64x16x16_F32BF16BF16_SSILNSO_5MajorE0ELSQ_0ELNSO_7ScaleInE1ELSR_1EEEEEENS4_6LayoutINS5_IJNSA_ILi2EEESB_SB_EEENS5_IJSB_NSA_ILi0EEESX_EEEEENS5_IJNS4_10UnderscoreES10_S10_EEEEENS4_13SM90_TMA_LOADENS4_14ComposedLayoutINS4_7SwizzleILi2ELi4ELi3EEENS4_18smem_ptr_flag_bitsILi16EEENSU_INS5_IJNSA_ILi8EEESH_EEENS5_IJSH_SB_EEEEEEEvNS4_8identityES13_S1D_vS1E_EENS_8epilogue10collective6detail29Sm90TmaWarpSpecializedAdapterINS1H_15DefaultEpilogueISJ_SK_SK_NS1G_6thread17LinearCombinationISJ_Li1EffLNS1L_9ScaleType4KindE0ELNS_15FloatRoundStyleE2ESJ_EENS1_15EpilogueDefaultEEEEEvvEEEEvNT_6ParamsE --------------------------
	.section	.text._ZN7cutlass13device_kernelINS_4gemm6kernel13GemmUniversalIN4cute5tupleIJiiiiEEENS1_10collective13CollectiveMmaINS1_34MainloopSm90TmaGmmaWarpSpecializedILi8ENS5_IJNS4_1CILi1EEESB_SB_EEENS1_35KernelTmaWarpSpecializedCooperativeEEENS5_IJNSA_ILi192EEENSA_ILi240EEENSA_ILi32EEEEEENS_10bfloat16_tENS5_IJlSB_lEEESJ_SK_NS4_8TiledMMAINS4_8MMA_AtomIJNS4_4SM904GMMA27MMA_64x16x16_F32BF16BF16_SSILNSO_5MajorE0ELSQ_0ELNSO_7ScaleInE1ELSR_1EEEEEENS4_6LayoutINS5_IJNSA_ILi2EEESB_SB_EEENS5_IJSB_NSA_ILi0EEESX_EEEEENS5_IJNS4_10UnderscoreES10_S10_EEEEENS4_13SM90_TMA_LOADENS4_14ComposedLayoutINS4_7SwizzleILi2ELi4ELi3EEENS4_18smem_ptr_flag_bitsILi16EEENSU_INS5_IJNSA_ILi8EEESH_EEENS5_IJSH_SB_EEEEEEEvNS4_8identityES13_S1D_vS1E_EENS_8epilogue10collective6detail29Sm90TmaWarpSpecializedAdapterINS1H_15DefaultEpilogueISJ_SK_SK_NS1G_6thread17LinearCombinationISJ_Li1EffLNS1L_9ScaleType4KindE0ELNS_15FloatRoundStyleE2ESJ_EENS1_15EpilogueDefaultEEEEEvvEEEEvNT_6ParamsE,"ax",@progbits
	.align	128
.text._ZN7cutlass13device_kernelINS_4gemm6kernel13GemmUniversalIN4cute5tupleIJiiiiEEENS1_10collective13CollectiveMmaINS1_34MainloopSm90TmaGmmaWarpSpecializedILi8ENS5_IJNS4_1CILi1EEESB_SB_EEENS1_35KernelTmaWarpSpecializedCooperativeEEENS5_IJNSA_ILi192EEENSA_ILi240EEENSA_ILi32EEEEEENS_10bfloat16_tENS5_IJlSB_lEEESJ_SK_NS4_8TiledMMAINS4_8MMA_AtomIJNS4_4SM904GMMA27MMA_64x16x16_F32BF16BF16_SSILNSO_5MajorE0ELSQ_0ELNSO_7ScaleInE1ELSR_1EEEEEENS4_6LayoutINS5_IJNSA_ILi2EEESB_SB_EEENS5_IJSB_NSA_ILi0EEESX_EEEEENS5_IJNS4_10UnderscoreES10_S10_EEEEENS4_13SM90_TMA_LOADENS4_14ComposedLayoutINS4_7SwizzleILi2ELi4ELi3EEENS4_18smem_ptr_flag_bitsILi16EEENSU_INS5_IJNSA_ILi8EEESH_EEENS5_IJSH_SB_EEEEEEEvNS4_8identityES13_S1D_vS1E_EENS_8epilogue10collective6detail29Sm90TmaWarpSpecializedAdapterINS1H_15DefaultEpilogueISJ_SK_SK_NS1G_6thread17LinearCombinationISJ_Li1EffLNS1L_9ScaleType4KindE0ELNS_15FloatRoundStyleE2ESJ_EENS1_15EpilogueDefaultEEEEEvvEEEEvNT_6ParamsE:
        .type           _ZN7cutlass13device_kernelINS_4gemm6kernel13GemmUniversalIN4cute5tupleIJiiiiEEENS1_10collective13CollectiveMmaINS1_34MainloopSm90TmaGmmaWarpSpecializedILi8ENS5_IJNS4_1CILi1EEESB_SB_EEENS1_35KernelTmaWarpSpecializedCooperativeEEENS5_IJNSA_ILi192EEENSA_ILi240EEENSA_ILi32EEEEEENS_10bfloat16_tENS5_IJlSB_lEEESJ_SK_NS4_8TiledMMAINS4_8MMA_AtomIJNS4_4SM904GMMA27MMA_64x16x16_F32BF16BF16_SSILNSO_5MajorE0ELSQ_0ELNSO_7ScaleInE1ELSR_1EEEEEENS4_6LayoutINS5_IJNSA_ILi2EEESB_SB_EEENS5_IJSB_NSA_ILi0EEESX_EEEEENS5_IJNS4_10UnderscoreES10_S10_EEEEENS4_13SM90_TMA_LOADENS4_14ComposedLayoutINS4_7SwizzleILi2ELi4ELi3EEENS4_18smem_ptr_flag_bitsILi16EEENSU_INS5_IJNSA_ILi8EEESH_EEENS5_IJSH_SB_EEEEEEEvNS4_8identityES13_S1D_vS1E_EENS_8epilogue10collective6detail29Sm90TmaWarpSpecializedAdapterINS1H_15DefaultEpilogueISJ_SK_SK_NS1G_6thread17LinearCombinationISJ_Li1EffLNS1L_9ScaleType4KindE0ELNS_15FloatRoundStyleE2ESJ_EENS1_15EpilogueDefaultEEEEEvvEEEEvNT_6ParamsE,@function
        .size           _ZN7cutlass13device_kernelINS_4gemm6kernel13GemmUniversalIN4cute5tupleIJiiiiEEENS1_10collective13CollectiveMmaINS1_34MainloopSm90TmaGmmaWarpSpecializedILi8ENS5_IJNS4_1CILi1EEESB_SB_EEENS1_35KernelTmaWarpSpecializedCooperativeEEENS5_IJNSA_ILi192EEENSA_ILi240EEENSA_ILi32EEEEEENS_10bfloat16_tENS5_IJlSB_lEEESJ_SK_NS4_8TiledMMAINS4_8MMA_AtomIJNS4_4SM904GMMA27MMA_64x16x16_F32BF16BF16_SSILNSO_5MajorE0ELSQ_0ELNSO_7ScaleInE1ELSR_1EEEEEENS4_6LayoutINS5_IJNSA_ILi2EEESB_SB_EEENS5_IJSB_NSA_ILi0EEESX_EEEEENS5_IJNS4_10UnderscoreES10_S10_EEEEENS4_13SM90_TMA_LOADENS4_14ComposedLayoutINS4_7SwizzleILi2ELi4ELi3EEENS4_18smem_ptr_flag_bitsILi16EEENSU_INS5_IJNSA_ILi8EEESH_EEENS5_IJSH_SB_EEEEEEEvNS4_8identityES13_S1D_vS1E_EENS_8epilogue10collective6detail29Sm90TmaWarpSpecializedAdapterINS1H_15DefaultEpilogueISJ_SK_SK_NS1G_6thread17LinearCombinationISJ_Li1EffLNS1L_9ScaleType4KindE0ELNS_15FloatRoundStyleE2ESJ_EENS1_15EpilogueDefaultEEEEEvvEEEEvNT_6ParamsE,(.L_x_553 - _ZN7cutlass13device_kernelINS_4gemm6kernel13GemmUniversalIN4cute5tupleIJiiiiEEENS1_10collective13CollectiveMmaINS1_34MainloopSm90TmaGmmaWarpSpecializedILi8ENS5_IJNS4_1CILi1EEESB_SB_EEENS1_35KernelTmaWarpSpecializedCooperativeEEENS5_IJNSA_ILi192EEENSA_ILi240EEENSA_ILi32EEEEEENS_10bfloat16_tENS5_IJlSB_lEEESJ_SK_NS4_8TiledMMAINS4_8MMA_AtomIJNS4_4SM904GMMA27MMA_64x16x16_F32BF16BF16_SSILNSO_5MajorE0ELSQ_0ELNSO_7ScaleInE1ELSR_1EEEEEENS4_6LayoutINS5_IJNSA_ILi2EEESB_SB_EEENS5_IJSB_NSA_ILi0EEESX_EEEEENS5_IJNS4_10UnderscoreES10_S10_EEEEENS4_13SM90_TMA_LOADENS4_14ComposedLayoutINS4_7SwizzleILi2ELi4ELi3EEENS4_18smem_ptr_flag_bitsILi16EEENSU_INS5_IJNSA_ILi8EEESH_EEENS5_IJSH_SB_EEEEEEEvNS4_8identityES13_S1D_vS1E_EENS_8epilogue10collective6detail29Sm90TmaWarpSpecializedAdapterINS1H_15DefaultEpilogueISJ_SK_SK_NS1G_6thread17LinearCombinationISJ_Li1EffLNS1L_9ScaleType4KindE0ELNS_15FloatRoundStyleE2ESJ_EENS1_15EpilogueDefaultEEEEEvvEEEEvNT_6ParamsE)
        .other          _ZN7cutlass13device_kernelINS_4gemm6kernel13GemmUniversalIN4cute5tupleIJiiiiEEENS1_10collective13CollectiveMmaINS1_34MainloopSm90TmaGmmaWarpSpecializedILi8ENS5_IJNS4_1CILi1EEESB_SB_EEENS1_35KernelTmaWarpSpecializedCooperativeEEENS5_IJNSA_ILi192EEENSA_ILi240EEENSA_ILi32EEEEEENS_10bfloat16_tENS5_IJlSB_lEEESJ_SK_NS4_8TiledMMAINS4_8MMA_AtomIJNS4_4SM904GMMA27MMA_64x16x16_F32BF16BF16_SSILNSO_5MajorE0ELSQ_0ELNSO_7ScaleInE1ELSR_1EEEEEENS4_6LayoutINS5_IJNSA_ILi2EEESB_SB_EEENS5_IJSB_NSA_ILi0EEESX_EEEEENS5_IJNS4_10UnderscoreES10_S10_EEEEENS4_13SM90_TMA_LOADENS4_14ComposedLayoutINS4_7SwizzleILi2ELi4ELi3EEENS4_18smem_ptr_flag_bitsILi16EEENSU_INS5_IJNSA_ILi8EEESH_EEENS5_IJSH_SB_EEEEEEEvNS4_8identityES13_S1D_vS1E_EENS_8epilogue10collective6detail29Sm90TmaWarpSpecializedAdapterINS1H_15DefaultEpilogueISJ_SK_SK_NS1G_6thread17LinearCombinationISJ_Li1EffLNS1L_9ScaleType4KindE0ELNS_15FloatRoundStyleE2ESJ_EENS1_15EpilogueDefaultEEEEEvvEEEEvNT_6ParamsE,@"STO_CUDA_ENTRY STV_DEFAULT"
_ZN7cutlass13device_kernelINS_4gemm6kernel13GemmUniversalIN4cute5tupleIJiiiiEEENS1_10collective13CollectiveMmaINS1_34MainloopSm90TmaGmmaWarpSpecializedILi8ENS5_IJNS4_1CILi1EEESB_SB_EEENS1_35KernelTmaWarpSpecializedCooperativeEEENS5_IJNSA_ILi192EEENSA_ILi240EEENSA_ILi32EEEEEENS_10bfloat16_tENS5_IJlSB_lEEESJ_SK_NS4_8TiledMMAINS4_8MMA_AtomIJNS4_4SM904GMMA27MMA_64x16x16_F32BF16BF16_SSILNSO_5MajorE0ELSQ_0ELNSO_7ScaleInE1ELSR_1EEEEEENS4_6LayoutINS5_IJNSA_ILi2EEESB_SB_EEENS5_IJSB_NSA_ILi0EEESX_EEEEENS5_IJNS4_10UnderscoreES10_S10_EEEEENS4_13SM90_TMA_LOADENS4_14ComposedLayoutINS4_7SwizzleILi2ELi4ELi3EEENS4_18smem_ptr_flag_bitsILi16EEENSU_INS5_IJNSA_ILi8EEESH_EEENS5_IJSH_SB_EEEEEEEvNS4_8identityES13_S1D_vS1E_EENS_8epilogue10collective6detail29Sm90TmaWarpSpecializedAdapterINS1H_15DefaultEpilogueISJ_SK_SK_NS1G_6thread17LinearCombinationISJ_Li1EffLNS1L_9ScaleType4KindE0ELNS_15FloatRoundStyleE2ESJ_EENS1_15EpilogueDefaultEEEEEvvEEEEvNT_6ParamsE:
[----:B------:R-:W0:Y:S02]  /*0000*/  LDC R1, c[0x0][0x28] ;  /* 0x00000a00ff017b82 */ /* 0x000e240000000800 */
[----:B0-----:R-:W-:Y:S01]  /*0010*/  VIADD R1, R1, 0xfffffe00 ;  /* 0xfffffe0001017836 */ /* 0x001fe20000000000 */
[----:B------:R-:W0:Y:S01]  /*0020*/  S2R R2, SR_TID.X ;  /* 0x0000000000027919 */ /* 0x000e220000002100 */
[----:B------:R-:W-:Y:S01]  /*0030*/  ELECT P0, URZ, PT ;  /* 0x00000000003f782f */ /* 0x000fe20003800000 */
[----:B------:R-:W-:Y:S01]  /*0040*/  BSSY B0, `(.L_x_0) ;  /* 0x000000f000007945 */ /* 0x000fe20003800000 */
[--C-:B0-----:R-:W-:Y:S02]  /*0050*/  SHF.R.U32.HI R0, RZ, 0x5, R2.reuse ;  /* 0x00000005ff007819 */ /* 0x101fe40000011602 */
[----:B------:R-:W-:-:S03]  /*0060*/  SHF.R.U32.HI R2, RZ, 0x7, R2 ;  /* 0x00000007ff027819 */ /* 0x000fc60000011602 */
[----:B------:R-:W0:Y:S04]  /*0070*/  SHFL.IDX PT, R3, R0, RZ, 0x1f ;  /* 0x00001fff00037589 */ /* 0x000e2800000e0000 */
[----:B------:R1:W2:Y:S01]  /*0080*/  SHFL.IDX PT, R5, R2, RZ, 0x1f ;  /* 0x00001fff02057589 */ /* 0x0002a200000e0000 */
[----:B0-----:R-:W-:-:S13]  /*0090*/  ISETP.NE.OR P0, PT, R3, RZ, !P0 ;  /* 0x000000ff0300720c */ /* 0x001fda0004705670 */
[----:B-12---:R-:W-:Y:S05]  /*00a0*/  @P0 BRA `(.L_x_1) ;  /* 0x0000000000200947 */ /* 0x006fea0003800000 */
[----:B------:R-:W-:Y:S02]  /*00b0*/  ULDC.64 UR4, c[0x0][0x198] ;  /* 0x0000660000047ab9 */ /* 0x000fe40000000a00 */
[----:B------:R-:W-:Y:S02]  /*00c0*/  UIADD3 UR6, UP0, UR4, 0xf0, URZ ;  /* 0x000000f004067890 */ /* 0x000fe4000ff1e03f */
[----:B------:R-:W-:Y:S02]  /*00d0*/  UIADD3 UR4, UP1, UR4, 0x1f0, URZ ;  /* 0x000001f004047890 */ /* 0x000fe4000ff3e03f */
[----:B------:R-:W-:Y:S02]  /*00e0*/  UIADD3.X UR7, URZ, UR5, URZ, UP0, !UPT ;  /* 0x000000053f077290 */ /* 0x000fe400087fe43f */
[----:B------:R-:W-:-:S07]  /*00f0*/  UIADD3.X UR5, URZ, UR5, URZ, UP1, !UPT ;  /* 0x000000053f057290 */ /* 0x000fce0008ffe43f */
[----:B------:R0:W-:Y:S02]  /*0100*/  UTMACCTL.PF [UR6] ;  /* 0x00000000060079b9 */ /* 0x0001e40008040000 */
[----:B------:R0:W-:Y:S02]  /*0110*/  UTMACCTL.PF [UR4] ;  /* 0x00000000040079b9 */ /* 0x0001e40008040000 */
[----:B0-----:R-:W-:Y:S01]  /*0120*/  NOP ;  /* 0x0000000000007918 */ /* 0x001fe20000000000 */
.L_x_1:
[----:B------:R-:W-:Y:S05]  /*0130*/  BSYNC B0 ;  /* 0x0000000000007941 */ /* 0x000fea0003800000 */
.L_x_0:
[----:B------:R-:W0:Y:S02]  /*0140*/  SHFL.IDX PT, R2, R0, RZ, 0x1f ;  /* 0x00001fff00027589 */ /* 0x000e2400000e0000 */
[----:B0-----:R-:W-:-:S13]  /*0150*/  ISETP.NE.AND P0, PT, R2, RZ, PT ;  /* 0x000000ff0200720c */ /* 0x001fda0003f05270 */
[----:B------:R-:W-:Y:S05]  /*0160*/  @P0 BRA `(.L_x_2) ;  /* 0x0000000000840947 */ /* 0x000fea0003800000 */
[----:B------:R-:W-:Y:S01]  /*0170*/  ELECT P0, URZ, PT ;  /* 0x00000000003f782f */ /* 0x000fe20003800000 */
[----:B------:R-:W-:-:S12]  /*0180*/  BSSY B0, `(.L_x_2) ;  /* 0x000001f000007945 */ /* 0x000fd80003800000 */
[----:B------:R-:W-:Y:S05]  /*0190*/  @!P0 BRA `(.L_x_3) ;  /* 0x0000000000748947 */ /* 0x000fea0003800000 */
[----:B------:R-:W0:Y:S01]  /*01a0*/  S2UR UR8, SR_CgaCtaId ;  /* 0x00000000000879c3 */ /* 0x000e220000008800 */
[----:B------:R-:W-:Y:S01]  /*01b0*/  UMOV UR4, 0x400 ;  /* 0x0000040000047882 */ /* 0x000fe20000000000 */
[----:B------:R-:W-:Y:S01]  /*01c0*/  UMOV UR5, 0x1 ;  /* 0x0000000100057882 */ /* 0x000fe20000000000 */
[----:B------:R-:W-:Y:S02]  /*01d0*/  UMOV UR6, 0x100 ;  /* 0x0000010000067882 */ /* 0x000fe40000000000 */
[----:B------:R-:W-:-:S04]  /*01e0*/  UIADD3 UR6, -UR6, 0x100000, URZ ;  /* 0x0010000006067890 */ /* 0x000fc8000fffe13f */
[----:B------:R-:W-:Y:S02]  /*01f0*/  USHF.L.U32 UR7, UR6, 0xb, URZ ;  /* 0x0000000b06077899 */ /* 0x000fe4000800063f */
[----:B------:R-:W-:Y:S02]  /*0200*/  USHF.L.U32 UR6, UR6, 0x1, URZ ;  /* 0x0000000106067899 */ /* 0x000fe4000800063f */
[----:B0-----:R-:W-:Y:S02]  /*0210*/  ULEA UR8, UR8, UR4, 0x18 ;  /* 0x0000000408087291 */ /* 0x001fe4000f8ec03f */
[----:B------:R-:W-:-:S04]  /*0220*/  UIADD3 UR4, -UR5, 0x100000, URZ ;  /* 0x0010000005047890 */ /* 0x000fc8000fffe13f */
[----:B------:R-:W-:Y:S02]  /*0230*/  USHF.L.U32 UR5, UR4, 0xb, URZ ;  /* 0x0000000b04057899 */ /* 0x000fe4000800063f */
[----:B------:R-:W-:Y:S01]  /*0240*/  USHF.L.U32 UR4, UR4, 0x1, URZ ;  /* 0x0000000104047899 */ /* 0x000fe2000800063f */
[----:B------:R-:W0:Y:S11]  /*0250*/  FENCE.VIEW.ASYNC.S ;  /* 0x00000000000073c6 */ /* 0x000e360000000000 */
[----:B0-----:R0:W1:Y:S01]  /*0260*/  SYNCS.EXCH.64 URZ, [UR8], UR4 ;  /* 0x00000004083f75b2 */ /* 0x0010620008000100 */
[----:B------:R0:W2:Y:S01]  /*0270*/  SYNCS.EXCH.64 URZ, [UR8+0x40], UR6 ;  /* 0x00004006083f75b2 */ /* 0x0000a20008000100 */
[----:B------:R0:W3:Y:S01]  /*0280*/  SYNCS.EXCH.64 URZ, [UR8+0x8], UR4 ;  /* 0x00000804083f75b2 */ /* 0x0000e20008000100 */
[----:B------:R0:W4:Y:S01]  /*0290*/  SYNCS.EXCH.64 URZ, [UR8+0x48], UR6 ;  /* 0x00004806083f75b2 */ /* 0x0001220008000100 */
[----:B------:R0:W0:Y:S01]  /*02a0*/  SYNCS.EXCH.64 URZ, [UR8+0x10], UR4 ;  /* 0x00001004083f75b2 */ /* 0x0000220008000100 */
        /* <DEDUP_REMOVED lines=11> */
[----:B------:R-:W-:Y:S01]  /*0360*/  NOP ;  /* 0x0000000000007918 */ /* 0x000fe20000000000 */
.L_x_3:
[----:B0-----:R-:W-:Y:S05]  /*0370*/  BSYNC B0 ;  /* 0x0000000000007941 */ /* 0x001fea0003800000 */
.L_x_2:
[----:B------:R-:W0:Y:S01]  /*0380*/  SHFL.IDX PT, R0, R0, RZ, 0x1f ;  /* 0x00001fff00007589 */ /* 0x000e2200000e0000 */
[----:B------:R-:W5:Y:S01]  /*0390*/  LDC R2, c[0x0][0x65c] ;  /* 0x00019700ff027b82 */ /* 0x000f620000000800 */
[----:B------:R-:W-:Y:S02]  /*03a0*/  ELECT P0, URZ, PT ;  /* 0x00000000003f782f */ /* 0x000fe40003800000 */
[----:B------:R-:W-:Y:S01]  /*03b0*/  SHF.R.S32.HI R6, RZ, 0x1f, R3 ;  /* 0x0000001fff067819 */ /* 0x000fe20000011403 */
[----:B------:R-:W1:Y:S01]  /*03c0*/  S2R R4, SR_CTAID.Y ;  /* 0x0000000000047919 */ /* 0x000e620000002600 */
[----:B------:R-:W-:Y:S01]  /*03d0*/  UMOV UR4, 0x20 ;  /* 0x0000002000047882 */ /* 0x000fe20000000000 */
[C---:B------:R-:W-:Y:S01]  /*03e0*/  ISETP.NE.AND P2, PT, R5.reuse, RZ, PT ;  /* 0x000000ff0500720c */ /* 0x040fe20003f45270 */
[----:B------:R-:W-:Y:S01]  /*03f0*/  VIADD R10, R5, 0xffffffff ;  /* 0xffffffff050a7836 */ /* 0x000fe20000000000 */
[----:B------:R-:W-:Y:S01]  /*0400*/  LEA.HI R6, R6, R3, RZ, 0x2 ;  /* 0x0000000306067211 */ /* 0x000fe200078f10ff */
[----:B------:R-:W-:Y:S01]  /*0410*/  NOP ;  /* 0x0000000000007918 */ /* 0x000fe20000000000 */
[----:B------:R-:W-:-:S02]  /*0420*/  NOP ;  /* 0x0000000000007918 */ /* 0x000fc40000000000 */
[----:B------:R-:W-:Y:S02]  /*0430*/  ISETP.GE.U32.AND P1, PT, R10, 0x2, PT ;  /* 0x000000020a00780c */ /* 0x000fe40003f26070 */
[----:B0-----:R-:W-:Y:S02]  /*0440*/  ISETP.NE.OR P0, PT, R0, RZ, !P0 ;  /* 0x000000ff0000720c */ /* 0x001fe40004705670 */
[----:B-----5:R-:W-:Y:S02]  /*0450*/  ISETP.NE.AND P3, PT, R2, 0x1, PT ;  /* 0x000000010200780c */ /* 0x020fe40003f65270 */
[----:B------:R-:W0:Y:S01]  /*0460*/  S2R R2, SR_CTAID.X ;  /* 0x0000000000027919 */ /* 0x000e220000002500 */
[----:B------:R-:W-:-:S05]  /*0470*/  LOP3.LUT R0, R6, 0xfffffffc, RZ, 0xc0, !PT ;  /* 0xfffffffc06007812 */ /* 0x000fca00078ec0ff */
[----:B------:R-:W-:Y:S02]  /*0480*/  IMAD.IADD R0, R3, 0x1, -R0 ;  /* 0x0000000103007824 */ /* 0x000fe400078e0a00 */
[----:B------:R-:W-:Y:S01]  /*0490*/  IMAD.MOV.U32 R3, RZ, RZ, RZ ;  /* 0x000000ffff037224 */ /* 0x000fe200078e00ff */
[----:B------:R-:W-:Y:S01]  /*04a0*/  VOTEU.ALL UP0, P0 ;  /* 0x00000000003f7886 */ /* 0x000fe20000000000 */
[----:B------:R-:W-:Y:S01]  /*04b0*/  VOTEU.ALL UP1, P0 ;  /* 0x00000000003f7886 */ /* 0x000fe20000020000 */
[----:B------:R-:W0:Y:S01]  /*04c0*/  @P3 LDC R9, c[0x0][0x10] ;  /* 0x00000400ff093b82 */ /* 0x000e220000000800 */
[----:B-1----:R-:W-:Y:S02]  /*04d0*/  @P3 IMAD.MOV.U32 R6, RZ, RZ, R4 ;  /* 0x000000ffff063224 */ /* 0x002fe400078e0004 */
[----:B------:R-:W-:Y:S01]  /*04e0*/  @!UP0 UMOV UR6, 0x400 ;  /* 0x0000040000068882 */ /* 0x000fe20000000000 */
[----:B------:R-:W-:-:S04]  /*04f0*/  @!UP0 UIADD3 UR4, -UR4, 0x100000, URZ ;  /* 0x0010000004048890 */ /* 0x000fc8000fffe13f */
[----:B------:R-:W-:Y:S02]  /*0500*/  @!UP0 USHF.L.U32 UR5, UR4, 0xb, URZ ;  /* 0x0000000b04058899 */ /* 0x000fe4000800063f */
[----:B------:R-:W-:Y:S01]  /*0510*/  @!UP0 USHF.L.U32 UR4, UR4, 0x1, URZ ;  /* 0x0000000104048899 */ /* 0x000fe2000800063f */
[----:B------:R-:W-:Y:S01]  /*0520*/  @P3 IMAD.MOV.U32 R7, RZ, RZ, RZ ;  /* 0x000000ffff073224 */ /* 0x000fe200078e00ff */
[----:B------:R-:W1:Y:S08]  /*0530*/  @!UP0 S2UR UR7, SR_CgaCtaId ;  /* 0x00000000000789c3 */ /* 0x000e700000008800 */
[----:B------:R-:W5:Y:S01]  /*0540*/  @!P3 LDC R11, c[0x0][0xc] ;  /* 0x00000300ff0bbb82 */ /* 0x000f620000000800 */
[----:B0-----:R-:W-:-:S04]  /*0550*/  @P3 IMAD.WIDE.U32 R8, R2, R9, R6 ;  /* 0x0000000902083225 */ /* 0x001fc800078e0006 */
[----:B------:R-:W-:Y:S01]  /*0560*/  @P3 IMAD.MOV.U32 R12, RZ, RZ, R8 ;  /* 0x000000ffff0c3224 */ /* 0x000fe200078e0008 */
[----:B-1----:R-:W-:Y:S01]  /*0570*/  @!UP0 ULEA UR6, UR7, UR6, 0x18 ;  /* 0x0000000607068291 */ /* 0x002fe2000f8ec03f */
[----:B------:R-:W-:Y:S01]  /*0580*/  VOTEU.ALL UP0, P0 ;  /* 0x00000000003f7886 */ /* 0x000fe20000000000 */
[----:B------:R-:W-:-:S04]  /*0590*/  ISETP.NE.AND P0, PT, R0, 0x3, PT ;  /* 0x000000030000780c */ /* 0x000fc80003f05270 */
[----:B------:R-:W-:Y:S01]  /*05a0*/  ISETP.EQ.OR P0, PT, R0, RZ, !P0 ;  /* 0x000000ff0000720c */ /* 0x000fe20004702670 */
[----:B-----5:R-:W-:-:S03]  /*05b0*/  @!P3 IMAD.WIDE.U32 R6, R11, R4, R2 ;  /* 0x000000040b06b225 */ /* 0x020fc600078e0002 */
[----:B------:R-:W-:Y:S01]  /*05c0*/  ISETP.EQ.AND P0, PT, R5, RZ, P0 ;  /* 0x000000ff0500720c */ /* 0x000fe20000702270 */
[----:B------:R-:W-:Y:S01]  /*05d0*/  @P3 IMAD.MOV.U32 R5, RZ, RZ, RZ ;  /* 0x000000ffff053224 */ /* 0x000fe200078e00ff */
[----:B------:R-:W0:Y:S02]  /*05e0*/  FENCE.VIEW.ASYNC.S ;  /* 0x00000000000073c6 */ /* 0x000e240000000000 */
[----:B0-----:R0:W2:Y:S01]  /*05f0*/  @!UP0 SYNCS.EXCH.64 URZ, [UR6+0x90], UR4 ;  /* 0x00009004063f85b2 */ /* 0x0010a20008000100 */
[----:B------:R-:W-:Y:S02]  /*0600*/  @!P3 IMAD.MOV.U32 R12, RZ, RZ, R6 ;  /* 0x000000ffff0cb224 */ /* 0x000fe400078e0006 */
[----:B------:R-:W-:Y:S01]  /*0610*/  @P3 IMAD.IADD R20, R9, 0x1, R5 ;  /* 0x0000000109143824 */ /* 0x000fe200078e0205 */
[----:B------:R-:W-:Y:S01]  /*0620*/  SEL R5, RZ, 0x1, !P0 ;  /* 0x00000001ff057807 */ /* 0x000fe20004000000 */
[----:B------:R-:W-:Y:S01]  /*0630*/  @!P3 IMAD.MOV.U32 R20, RZ, RZ, R7 ;  /* 0x000000ffff14b224 */ /* 0x000fe200078e0007 */
[----:B------:R0:W-:Y:S02]  /*0640*/  STL [R1+0xbc], R12 ;  /* 0x0000bc0c01007387 */ /* 0x0001e40000100800 */
[----:B------:R-:W-:-:S02]  /*0650*/  SEL R5, R5, 0x2, P1 ;  /* 0x0000000205057807 */ /* 0x000fc40000800000 */
[----:B------:R0:W-:Y:S04]  /*0660*/  STL [R1+0xb8], R20 ;  /* 0x0000b81401007387 */ /* 0x0001e80000100800 */
[----:B------:R0:W-:Y:S01]  /*0670*/  STL [R1+0xb0], R5 ;  /* 0x0000b00501007387 */ /* 0x0001e20000100800 */
[----:B------:R0:W2:Y:S01]  /*0680*/  @!UP1 SYNCS.EXCH.64 URZ, [UR6+0x98], UR4 ;  /* 0x00009804063f95b2 */ /* 0x0000a20008000100 */
[----:B------:R-:W-:Y:S01]  /*0690*/  NOP ;  /* 0x0000000000007918 */ /* 0x000fe20000000000 */
[----:B--234-:R-:W-:Y:S06]  /*06a0*/  BAR.SYNC.DEFER_BLOCKING 0x0 ;  /* 0x0000000000007b1d */ /* 0x01cfec0000010000 */
[----:B------:R-:W-:Y:S05]  /*06b0*/  @!P2 BRA `(.L_x_4) ;  /* 0x000001700074a947 */ /* 0x000fea0003800000 */
[----:B------:R-:W-:-:S13]  /*06c0*/  ISETP.GT.U32.AND P0, PT, R10, 0x1, PT ;  /* 0x000000010a00780c */ /* 0x000fda0003f04070 */
[----:B0-----:R-:W-:Y:S05]  /*06d0*/  @P0 EXIT ;  /* 0x000000000000094d */ /* 0x001fea0003800000 */
[----:B------:R-:W-:Y:S01]  /*06e0*/  IMAD.MOV.U32 R5, RZ, RZ, -0x1 ;  /* 0xffffffffff057424 */ /* 0x000fe200078e00ff */
[----:B------:R-:W-:Y:S01]  /*06f0*/  ULDC.64 UR4, c[0x0][0x650] ;  /* 0x0001940000047ab9 */ /* 0x000fe20000000a00 */
[----:B------:R-:W-:Y:S01]  /*0700*/  PRMT R0, RZ, 0x7610, R0 ;  /* 0x00007610ff007816 */ /* 0x000fe20000000000 */
[----:B------:R-:W-:Y:S01]  /*0710*/  IMAD.MOV.U32 R18, RZ, RZ, -0x1 ;  /* 0xffffffffff127424 */ /* 0x000fe200078e00ff */
[----:B------:R-:W-:Y:S01]  /*0720*/  ISETP.GE.U32.AND P0, PT, R12, UR4, PT ;  /* 0x000000040c007c0c */ /* 0x000fe2000bf06070 */
[----:B------:R0:W-:Y:S01]  /*0730*/  STL [R1+0xb4], R5 ;  /* 0x0000b40501007387 */ /* 0x0001e20000100800 */
[----:B------:R-:W-:Y:S02]  /*0740*/  IMAD.MOV.U32 R19, RZ, RZ, -0x1 ;  /* 0xffffffffff137424 */ /* 0x000fe400078e00ff */
[----:B------:R-:W-:-:S13]  /*0750*/  ISETP.GE.U32.AND.EX P0, PT, R20, UR5, PT, P0 ;  /* 0x0000000514007c0c */ /* 0x000fda000bf06100 */
[----:B0-----:R-:W-:Y:S05]  /*0760*/  @P0 BRA `(.L_x_5) ;  /* 0x0000000400640947 */ /* 0x001fea0003800000 */
[----:B------:R-:W0:Y:S01]  /*0770*/  LDC.64 R14, c[0x0][0x628] ;  /* 0x00018a00ff0e7b82 */ /* 0x000e220000000a00 */
[----:B------:R-:W-:Y:S02]  /*0780*/  IMAD.MOV.U32 R6, RZ, RZ, R12 ;  /* 0x000000ffff067224 */ /* 0x000fe400078e000c */
[----:B------:R-:W-:-:S05]  /*0790*/  IMAD.MOV.U32 R7, RZ, RZ, R20 ;  /* 0x000000ffff077224 */ /* 0x000fca00078e0014 */
[----:B------:R-:W1:Y:S08]  /*07a0*/  LDC R0, c[0x0][0x630] ;  /* 0x00018c00ff007b82 */ /* 0x000e700000000800 */
[----:B------:R-:W2:Y:S01]  /*07b0*/  LDC.64 R16, c[0x0][0x620] ;  /* 0x00018800ff107b82 */ /* 0x000ea20000000a00 */
[----:B0-----:R-:W-:-:S04]  /*07c0*/  ISETP.NE.U32.AND P0, PT, R14, RZ, PT ;  /* 0x000000ff0e00720c */ /* 0x001fc80003f05070 */
[----:B------:R-:W-:-:S13]  /*07d0*/  ISETP.NE.AND.EX P0, PT, R15, RZ, PT, P0 ;  /* 0x000000ff0f00720c */ /* 0x000fda0003f05300 */
[----:B-12---:R-:W-:Y:S05]  /*07e0*/  @!P0 BRA `(.L_x_6) ;  /* 0x0000000000288947 */ /* 0x006fea0003800000 */
[----:B------:R-:W0:Y:S02]  /*07f0*/  LDC R5, c[0x0][0x634] ;  /* 0x00018d00ff057b82 */ /* 0x000e240000000800 */
[----:B0-----:R-:W-:-:S05]  /*0800*/  IADD3 R5, P0, R12, R5, RZ ;  /* 0x000000050c057210 */ /* 0x001fca0007f1e0ff */
[----:B------:R-:W-:-:S04]  /*0810*/  IMAD.X R13, RZ, RZ, R20, P0 ;  /* 0x000000ffff0d7224 */ /* 0x000fc800000e0614 */
[----:B------:R-:W-:-:S04]  /*0820*/  IMAD.WIDE.U32 R6, R13, R14, RZ ;  /* 0x0000000e0d067225 */ /* 0x000fc800078e00ff */
[----:B------:R-:W-:-:S04]  /*0830*/  IMAD.WIDE.U32 R8, P0, R5, R15, R6 ;  /* 0x0000000f05087225 */ /* 0x000fc80007800006 */
[----:B------:R-:W-:-:S04]  /*0840*/  IMAD.WIDE.U32 R6, R5, R14, RZ ;  /* 0x0000000e05067225 */ /* 0x000fc800078e00ff */
[----:B------:R-:W-:Y:S01]  /*0850*/  IMAD.X R11, RZ, RZ, RZ, P0 ;  /* 0x000000ffff0b7224 */ /* 0x000fe200000e06ff */
[----:B------:R-:W-:Y:S01]  /*0860*/  IADD3 RZ, P0, R7, R8, RZ ;  /* 0x0000000807ff7210 */ /* 0x000fe20007f1e0ff */
[----:B------:R-:W-:-:S04]  /*0870*/  IMAD.MOV.U32 R10, RZ, RZ, R9 ;  /* 0x000000ffff0a7224 */ /* 0x000fc800078e0009 */
[----:B------:R-:W-:-:S08]  /*0880*/  IMAD.WIDE.U32.X R6, R13, R15, R10, P0 ;  /* 0x0000000f0d067225 */ /* 0x000fd000000e040a */
.L_x_6:
[-CC-:B------:R-:W-:Y:S01]  /*0890*/  SHF.R.U64 R22, R6, R0.reuse, R7.reuse ;  /* 0x0000000006167219 */ /* 0x180fe20000001207 */
[----:B------:R-:W0:Y:S01]  /*08a0*/  LDC.64 R18, c[0x0][0x640] ;  /* 0x00019000ff127b82 */ /* 0x000e220000000a00 */
[----:B------:R-:W-:Y:S01]  /*08b0*/  SHF.R.U32.HI R3, RZ, R0, R7 ;  /* 0x00000000ff037219 */ /* 0x000fe20000011607 */
[----:B------:R-:W-:Y:S01]  /*08c0*/  ULDC UR4, c[0x0][0x150] ;  /* 0x0000540000047ab9 */ /* 0x000fe20000000800 */
[----:B------:R-:W-:Y:S01]  /*08d0*/  IADD3 R5, P0, RZ, -R22, RZ ;  /* 0x80000016ff057210 */ /* 0x000fe20007f1e0ff */
[----:B------:R-:W-:Y:S01]  /*08e0*/  IMAD.MOV.U32 R6, RZ, RZ, R12 ;  /* 0x000000ffff067224 */ /* 0x000fe200078e000c */
[----:B------:R-:W-:Y:S01]  /*08f0*/  I2FP.F32.U32 R0, R2 ;  /* 0x0000000200007245 */ /* 0x000fe20000201000 */
[----:B------:R-:W-:Y:S02]  /*0900*/  IMAD.MOV.U32 R7, RZ, RZ, R20 ;  /* 0x000000ffff077224 */ /* 0x000fe400078e0014 */
[----:B------:R-:W1:Y:S01]  /*0910*/  LDC R10, c[0x0][0x618] ;  /* 0x00018600ff0a7b82 */ /* 0x000e620000000800 */
[----:B------:R-:W-:-:S02]  /*0920*/  IMAD.X R9, RZ, RZ, ~R3, P0 ;  /* 0x000000ffff097224 */ /* 0x000fc400000e0e03 */
[----:B------:R-:W-:Y:S01]  /*0930*/  FMUL R0, R0, UR4 ;  /* 0x0000000400007c20 */ /* 0x000fe20008400000 */
[----:B------:R-:W-:Y:S01]  /*0940*/  IMAD.WIDE.U32 R6, R5, R16, R6 ;  /* 0x0000001005067225 */ /* 0x000fe200078e0006 */
[----:B------:R-:W-:-:S03]  /*0950*/  ULDC UR4, c[0x0][0x154] ;  /* 0x0000550000047ab9 */ /* 0x000fc60000000800 */
[----:B------:R-:W-:Y:S01]  /*0960*/  IMAD R8, R9, R16, RZ ;  /* 0x0000001009087224 */ /* 0x000fe200078e02ff */
[----:B------:R-:W2:Y:S01]  /*0970*/  LDC R3, c[0x0][0x144] ;  /* 0x00005100ff037b82 */ /* 0x000ea20000000800 */
[----:B------:R-:W3:Y:S01]  /*0980*/  F2I.U32.TRUNC.NTZ R0, R0 ;  /* 0x0000000000007305 */ /* 0x000ee2000020f000 */
[----:B------:R-:W-:Y:S02]  /*0990*/  IMAD.MOV.U32 R9, RZ, RZ, -0x1 ;  /* 0xffffffffff097424 */ /* 0x000fe400078e00ff */
[----:B------:R-:W-:-:S04]  /*09a0*/  IMAD R5, R5, R17, R8 ;  /* 0x0000001105057224 */ /* 0x000fc800078e0208 */
[----:B------:R-:W4:Y:S01]  /*09b0*/  LDC R14, c[0x0][0x608] ;  /* 0x00018200ff0e7b82 */ /* 0x000f220000000800 */
[----:B------:R-:W-:Y:S01]  /*09c0*/  IMAD.IADD R7, R7, 0x1, R5 ;  /* 0x0000000107077824 */ /* 0x000fe200078e0205 */
[----:B0-----:R-:W-:Y:S02]  /*09d0*/  ISETP.NE.U32.AND P0, PT, R18, RZ, PT ;  /* 0x000000ff1200720c */ /* 0x001fe40003f05070 */
[----:B------:R-:W-:Y:S02]  /*09e0*/  I2FP.F32.U32 R5, R4 ;  /* 0x0000000400057245 */ /* 0x000fe40000201000 */
[----:B------:R-:W-:Y:S02]  /*09f0*/  ISETP.NE.AND.EX P0, PT, R19, RZ, PT, P0 ;  /* 0x000000ff1300720c */ /* 0x000fe40003f05300 */
[----:B------:R-:W0:Y:S01]  /*0a00*/  LDC R8, c[0x0][0x658] ;  /* 0x00019600ff087b82 */ /* 0x000e220000000800 */
[-CC-:B-1----:R-:W-:Y:S01]  /*0a10*/  SHF.R.U64 R12, R6, R10.reuse, R7.reuse ;  /* 0x0000000a060c7219 */ /* 0x182fe20000001207 */
[----:B---3--:R-:W-:Y:S01]  /*0a20*/  IMAD.MOV R6, RZ, RZ, -R0 ;  /* 0x000000ffff067224 */ /* 0x008fe200078e0a00 */
[----:B------:R-:W-:-:S05]  /*0a30*/  SHF.R.U32.HI R7, RZ, R10, R7 ;  /* 0x0000000aff077219 */ /* 0x000fca0000011607 */
[----:B------:R-:W1:Y:S01]  /*0a40*/  LDC R13, c[0x0][0x148] ;  /* 0x00005200ff0d7b82 */ /* 0x000e620000000800 */
[----:B--2---:R-:W-:Y:S02]  /*0a50*/  IMAD R0, R3, R6, R2 ;  /* 0x0000000603007224 */ /* 0x004fe400078e0202 */
[----:B------:R-:W-:-:S04]  /*0a60*/  FMUL R3, R5, UR4 ;  /* 0x0000000405037c20 */ /* 0x000fc80008400000 */
[----:B------:R2:W3:Y:S01]  /*0a70*/  F2I.U32.TRUNC.NTZ R11, R3 ;  /* 0x00000003000b7305 */ /* 0x0004e2000020f000 */
[----:B------:R-:W1:Y:S01]  /*0a80*/  LDC R17, c[0x0][0x600] ;  /* 0x00018000ff117b82 */ /* 0x000e620000000800 */
[-CC-:B----4-:R-:W-:Y:S02]  /*0a90*/  SHF.R.U64 R23, R12, R14.reuse, R7.reuse ;  /* 0x0000000e0c177219 */ /* 0x190fe40000001207 */
[----:B------:R-:W-:Y:S01]  /*0aa0*/  SHF.R.U32.HI R5, RZ, R14, R7 ;  /* 0x0000000eff057219 */ /* 0x000fe20000011607 */
[----:B------:R-:W-:-:S04]  /*0ab0*/  IMAD.MOV.U32 R7, RZ, RZ, 0x1 ;  /* 0x00000001ff077424 */ /* 0x000fc800078e00ff */
[----:B------:R-:W4:Y:S01]  /*0ac0*/  LDC R16, c[0x0][0x648] ;  /* 0x00019200ff107b82 */ /* 0x000f220000000800 */
[-C--:B0-----:R-:W-:Y:S02]  /*0ad0*/  SHF.L.U32 R2, R9, R8.reuse, RZ ;  /* 0x0000000809027219 */ /* 0x081fe400000006ff */
[-CC-:B------:R-:W-:Y:S02]  /*0ae0*/  SHF.R.U64 R14, R23, R8.reuse, R5.reuse ;  /* 0x00000008170e7219 */ /* 0x180fe40000001205 */
[----:B------:R-:W-:Y:S02]  /*0af0*/  SHF.R.U32.HI R15, RZ, R8, R5 ;  /* 0x00000008ff0f7219 */ /* 0x000fe40000011605 */
[----:B------:R-:W-:Y:S01]  /*0b00*/  LOP3.LUT R10, RZ, R2, RZ, 0x33, !PT ;  /* 0x00000002ff0a7212 */ /* 0x000fe200078e33ff */
[----:B------:R-:W0:Y:S01]  /*0b10*/  LDC R21, c[0x0][0x638] ;  /* 0x00018e00ff157b82 */ /* 0x000e220000000800 */
[----:B------:R-:W-:Y:S01]  /*0b20*/  SHF.L.U32 R5, R7, R8, RZ ;  /* 0x0000000807057219 */ /* 0x000fe200000006ff */
[----:B------:R-:W-:-:S02]  /*0b30*/  IMAD.MOV.U32 R2, RZ, RZ, R14 ;  /* 0x000000ffff027224 */ /* 0x000fc400078e000e */
[----:B--2---:R-:W-:-:S04]  /*0b40*/  IMAD.MOV.U32 R3, RZ, RZ, R15 ;  /* 0x000000ffff037224 */ /* 0x004fc800078e000f */
[----:B------:R-:W2:Y:S01]  /*0b50*/  LDC R20, c[0x0][0x610] ;  /* 0x00018400ff147b82 */ /* 0x000ea20000000800 */
[----:B---3--:R-:W-:Y:S05]  /*0b60*/  @!P0 BRA `(.L_x_7) ;  /* 0x0000000000288947 */ /* 0x008fea0003800000 */
[----:B------:R-:W3:Y:S02]  /*0b70*/  LDC R9, c[0x0][0x64c] ;  /* 0x00019300ff097b82 */ /* 0x000ee40000000800 */
[----:B---3--:R-:W-:-:S05]  /*0b80*/  IADD3 R9, P0, R14, R9, RZ ;  /* 0x000000090e097210 */ /* 0x008fca0007f1e0ff */
        /* <DEDUP_REMOVED lines=8> */
.L_x_7:
[----:B------:R3:W-:Y:S01]  /*0c10*/  STL [R1+0xb4], R22 ;  /* 0x0000b41601007387 */ /* 0x0007e20000100800 */
[----:B----4-:R-:W-:Y:S01]  /*0c20*/  SHF.R.U64 R2, R2, R16, R3 ;  /* 0x0000001002027219 */ /* 0x010fe20000001203 */
[----:B-1----:R-:W-:Y:S01]  /*0c30*/  VIADD R3, R17, 0xffffffff ;  /* 0xffffffff11037836 */ /* 0x002fe20000000000 */
[----:B------:R-:W-:Y:S01]  /*0c40*/  LOP3.LUT R10, R23, R10, RZ, 0xc0, !PT ;  /* 0x0000000a170a7212 */ /* 0x000fe200078ec0ff */
[----:B------:R-:W-:Y:S02]  /*0c50*/  IMAD.MOV R11, RZ, RZ, -R11 ;  /* 0x000000ffff0b7224 */ /* 0x000fe400078e0a0b */
[----:B------:R-:W-:Y:S01]  /*0c60*/  IMAD.MOV R6, RZ, RZ, -R2 ;  /* 0x000000ffff067224 */ /* 0x000fe200078e0a02 */
[----:B------:R-:W-:Y:S01]  /*0c70*/  LOP3.LUT R3, R12, R3, RZ, 0xc0, !PT ;  /* 0x000000030c037212 */ /* 0x000fe200078ec0ff */
[----:B------:R-:W-:Y:S02]  /*0c80*/  IMAD R5, R5, R2, R10 ;  /* 0x0000000205057224 */ /* 0x000fe400078e020a */
[----:B------:R-:W-:-:S02]  /*0c90*/  @P3 IMAD R0, R13, R11, R4 ;  /* 0x0000000b0d003224 */ /* 0x000fc400078e0204 */
[----:B0-----:R-:W-:Y:S02]  /*0ca0*/  IMAD R2, R6, R21, R14 ;  /* 0x0000001506027224 */ /* 0x001fe400078e020e */
[----:B--2---:R-:W-:Y:S02]  /*0cb0*/  IMAD R18, R5, R20, R0 ;  /* 0x0000001405127224 */ /* 0x004fe400078e0200 */
[----:B------:R-:W-:Y:S02]  /*0cc0*/  IMAD R3, R2, R17, R3 ;  /* 0x0000001102037224 */ /* 0x000fe400078e0203 */
[----:B------:R-:W-:-:S03]  /*0cd0*/  IMAD.MOV.U32 R0, RZ, RZ, 0x1 ;  /* 0x00000001ff007424 */ /* 0x000fc600078e00ff */
[----:B------:R-:W-:Y:S02]  /*0ce0*/  SEL R19, R3, R18, !P3 ;  /* 0x0000001203137207 */ /* 0x000fe40005800000 */
[----:B---3--:R-:W-:-:S07]  /*0cf0*/  SEL R18, R18, R3, !P3 ;  /* 0x0000000312127207 */ /* 0x008fce0005800000 */
.L_x_5:
[----:B------:R-:W-:-:S08]  /*0d00*/  NOP ;  /* 0x0000000000007918 */ /* 0x000fd00000000000 */
[----:B------:R-:W0:Y:S02]  /*0d10*/  USETMAXREG.TRY_ALLOC.CTAPOOL UP0, 0xe8 ;  /* 0x000000e8000079c8 */ /* 0x000e240008000600 */
[----:B0-----:R-:W-:-:S13]  /*0d20*/  PLOP3.LUT P0, PT, PT, PT, UP0, 0x80, 0x0 ;  /* 0x000000000000781c */ /* 0x001fda0003f0f008 */
[----:B------:R-:W-:Y:S05]  /*0d30*/  @!P0 BRA `(.L_x_5) ;  /* 0xfffffffc00f08947 */ /* 0x000fea000383ffff */
[----:B------:R-:W-:Y:S02]  /*0d40*/  ULDC.64 UR4, c[0x0][0x598] ;  /* 0x0001660000047ab9 */ /* 0x000fe40000000a00 */
[----:B------:R-:W-:-:S04]  /*0d50*/  ISETP.NE.U32.AND P0, PT, RZ, UR4, PT ;  /* 0x00000004ff007c0c */ /* 0x000fc8000bf05070 */
[----:B------:R-:W-:-:S13]  /*0d60*/  ISETP.NE.AND.EX P0, PT, RZ, UR5, PT, P0 ;  /* 0x00000005ff007c0c */ /* 0x000fda000bf05300 */
[----:B------:R-:W-:Y:S05]  /*0d70*/  @!P0 BRA `(.L_x_8) ;  /* 0x0000000000248947 */ /* 0x000fea0003800000 */
[----:B------:R-:W0:Y:S01]  /*0d80*/  LDC.64 R2, c[0x0][0x598] ;  /* 0x00016600ff027b82 */ /* 0x000e220000000a00 */
[----:B------:R-:W-:Y:S02]  /*0d90*/  ULDC.64 UR4, c[0x0][0x208] ;  /* 0x0000820000047ab9 */ /* 0x000fe40000000a00 */
[----:B0-----:R-:W2:Y:S02]  /*0da0*/  LDG.E.64 R2, desc[UR4][R2.64] ;  /* 0x0000000402027981 */ /* 0x001ea4000c1e1b00 */
[----:B--2---:R-:W-:-:S04]  /*0db0*/  ISETP.NE.U32.AND P0, PT, R2, RZ, PT ;  /* 0x000000ff0200720c */ /* 0x004fc80003f05070 */
[----:B------:R-:W-:-:S13]  /*0dc0*/  ISETP.NE.AND.EX P0, PT, R3, RZ, PT, P0 ;  /* 0x000000ff0300720c */ /* 0x000fda0003f05300 */
[----:B------:R-:W-:Y:S05]  /*0dd0*/  @!P0 BRA `(.L_x_8) ;  /* 0x00000000000c8947 */ /* 0x000fea0003800000 */
[----:B------:R-:W-:Y:S02]  /*0de0*/  ULDC.64 UR4, c[0x0][0x208] ;  /* 0x0000820000047ab9 */ /* 0x000fe40000000a00 */
[----:B------:R0:W5:Y:S01]  /*0df0*/  LD.E R2, desc[UR4][R2.64] ;  /* 0x0000000402027980 */ /* 0x000162000c101900 */
[----:B------:R-:W-:Y:S05]  /*0e00*/  BRA `(.L_x_9) ;  /* 0x0000000000287947 */ /* 0x000fea0003800000 */
.L_x_8:
[----:B------:R-:W-:Y:S02]  /*0e10*/  ULDC.64 UR4, c[0x0][0x588] ;  /* 0x0001620000047ab9 */ /* 0x000fe40000000a00 */
[----:B------:R-:W-:-:S04]  /*0e20*/  ISETP.NE.U32.AND P0, PT, RZ, UR4, PT ;  /* 0x00000004ff007c0c */ /* 0x000fc8000bf05070 */
[----:B------:R-:W-:-:S13]  /*0e30*/  ISETP.NE.AND.EX P0, PT, RZ, UR5, PT, P0 ;  /* 0x00000005ff007c0c */ /* 0x000fda000bf05300 */
[----:B------:R-:W-:Y:S05]  /*0e40*/  @!P0 BRA `(.L_x_10) ;  /* 0x0000000000108947 */ /* 0x000fea0003800000 */
[----:B------:R-:W0:Y:S01]  /*0e50*/  LDC.64 R2, c[0x0][0x588] ;  /* 0x00016200ff027b82 */ /* 0x000e220000000a00 */
[----:B------:R-:W-:Y:S02]  /*0e60*/  ULDC.64 UR4, c[0x0][0x208] ;  /* 0x0000820000047ab9 */ /* 0x000fe40000000a00 */
[----:B0-----:R1:W5:Y:S01]  /*0e70*/  LDG.E R2, desc[UR4][R2.64] ;  /* 0x0000000402027981 */ /* 0x001362000c1e1900 */
[----:B------:R-:W-:Y:S05]  /*0e80*/  BRA `(.L_x_9) ;  /* 0x0000000000087947 */ /* 0x000fea0003800000 */
.L_x_10:
[----:B------:R-:W-:Y:S02]  /*0e90*/  ULDC UR4, c[0x0][0x580] ;  /* 0x0001600000047ab9 */ /* 0x000fe40000000800 */
[----:B------:R-:W-:-:S07]  /*0ea0*/  IMAD.U32 R2, RZ, RZ, UR4 ;  /* 0x00000004ff027e24 */ /* 0x000fce000f8e00ff */
.L_x_9:
[----:B------:R-:W-:Y:S02]  /*0eb0*/  ULDC.64 UR4, c[0x0][0x5a0] ;  /* 0x0001680000047ab9 */ /* 0x000fe40000000a00 */
[----:B------:R-:W-:-:S04]  /*0ec0*/  ISETP.NE.U32.AND P0, PT, RZ, UR4, PT ;  /* 0x00000004ff007c0c */ /* 0x000fc8000bf05070 */
[----:B------:R-:W-:-:S13]  /*0ed0*/  ISETP.NE.AND.EX P0, PT, RZ, UR5, PT, P0 ;  /* 0x00000005ff007c0c */ /* 0x000fda000bf05300 */
[----:B------:R-:W-:Y:S05]  /*0ee0*/  @!P0 BRA `(.L_x_11) ;  /* 0x0000000000248947 */ /* 0x000fea0003800000 */
[----:B------:R-:W2:Y:S01]  /*0ef0*/  LDC.64 R4, c[0x0][0x5a0] ;  /* 0x00016800ff047b82 */ /* 0x000ea20000000a00 */
[----:B------:R-:W-:Y:S02]  /*0f00*/  ULDC.64 UR4, c[0x0][0x208] ;  /* 0x0000820000047ab9 */ /* 0x000fe40000000a00 */
[----:B--2---:R-:W2:Y:S02]  /*0f10*/  LDG.E.64 R4, desc[UR4][R4.64] ;  /* 0x0000000404047981 */ /* 0x004ea4000c1e1b00 */
[----:B--2---:R-:W-:-:S04]  /*0f20*/  ISETP.NE.U32.AND P0, PT, R4, RZ, PT ;  /* 0x000000ff0400720c */ /* 0x004fc80003f05070 */
[----:B------:R-:W-:-:S13]  /*0f30*/  ISETP.NE.AND.EX P0, PT, R5, RZ, PT, P0 ;  /* 0x000000ff0500720c */ /* 0x000fda0003f05300 */
[----:B------:R-:W-:Y:S05]  /*0f40*/  @!P0 BRA `(.L_x_11) ;  /* 0x00000000000c8947 */ /* 0x000fea0003800000 */
[----:B------:R-:W-:Y:S02]  /*0f50*/  ULDC.64 UR4, c[0x0][0x208] ;  /* 0x0000820000047ab9 */ /* 0x000fe40000000a00 */
[----:B------:R2:W5:Y:S01]  /*0f60*/  LD.E R16, desc[UR4][R4.64] ;  /* 0x0000000404107980 */ /* 0x000562000c101900 */
[----:B------:R-:W-:Y:S05]  /*0f70*/  BRA `(.L_x_12) ;  /* 0x0000000000287947 */ /* 0x000fea0003800000 */
.L_x_11:
[----:B------:R-:W-:Y:S02]  /*0f80*/  ULDC.64 UR4, c[0x0][0x590] ;  /* 0x0001640000047ab9 */ /* 0x000fe40000000a00 */
[----:B------:R-:W-:-:S04]  /*0f90*/  ISETP.NE.U32.AND P0, PT, RZ, UR4, PT ;  /* 0x00000004ff007c0c */ /* 0x000fc8000bf05070 */
[----:B------:R-:W-:-:S13]  /*0fa0*/  ISETP.NE.AND.EX P0, PT, RZ, UR5, PT, P0 ;  /* 0x00000005ff007c0c */ /* 0x000fda000bf05300 */
[----:B------:R-:W-:Y:S05]  /*0fb0*/  @!P0 BRA `(.L_x_13) ;  /* 0x0000000000108947 */ /* 0x000fea0003800000 */
[----:B------:R-:W2:Y:S01]  /*0fc0*/  LDC.64 R16, c[0x0][0x590] ;  /* 0x00016400ff107b82 */ /* 0x000ea20000000a00 */
[----:B------:R-:W-:Y:S02]  /*0fd0*/  ULDC.64 UR4, c[0x0][0x208] ;  /* 0x0000820000047ab9 */ /* 0x000fe40000000a00 */
[----:B--2---:R3:W5:Y:S01]  /*0fe0*/  LDG.E R16, desc[UR4][R16.64] ;  /* 0x0000000410107981 */ /* 0x004762000c1e1900 */
[----:B------:R-:W-:Y:S05]  /*0ff0*/  BRA `(.L_x_12) ;  /* 0x0000000000087947 */ /* 0x000fea0003800000 */
.L_x_13:
[----:B------:R-:W-:Y:S02]  /*1000*/  ULDC UR4, c[0x0][0x584] ;  /* 0x0001610000047ab9 */ /* 0x000fe40000000800 */
[----:B------:R-:W-:-:S07]  /*1010*/  IMAD.U32 R16, RZ, RZ, UR4 ;  /* 0x00000004ff107e24 */ /* 0x000fce000f8e00ff */
.L_x_12:
[----:B------:R-:W-:-:S13]  /*1020*/  LOP3.LUT P0, RZ, R0, 0xff, RZ, 0xc0, !PT ;  /* 0x000000ff00ff7812 */ /* 0x000fda000780c0ff */
[----:B------:R-:W-:Y:S05]  /*1030*/  @!P0 EXIT ;  /* 0x000000000000894d */ /* 0x000fea0003800000 */
[----:B------:R-:W-:Y:S02]  /*1040*/  ULDC UR4, c[0x0][0x28c] ;  /* 0x0000a30000047ab9 */ /* 0x000fe40000000800 */
[----:B------:R-:W-:-:S04]  /*1050*/  UIADD3 UR4, UR4, 0x1f, URZ ;  /* 0x0000001f04047890 */ /* 0x000fc8000fffe03f */
[----:B------:R-:W-:-:S04]  /*1060*/  USHF.R.S32.HI UR5, URZ, 0x1f, UR4 ;  /* 0x0000001f3f057899 */ /* 0x000fc80008011404 */
[----:B------:R-:W-:-:S03]  /*1070*/  ULEA.HI UR5, UR5, UR4, URZ, 0x5 ;  /* 0x0000000405057291 */ /* 0x000fc6000f8f283f */
[----:B------:R-:W-:Y:S01]  /*1080*/  UMOV UR4, URZ ;  /* 0x0000003f00047c82 */ /* 0x000fe20008000000 */
[----:B------:R-:W-:Y:S01]  /*1090*/  USHF.R.S32.HI UR6, URZ, 0x5, UR5 ;  /* 0x000000053f067899 */ /* 0x000fe20008011405 */
[----:B01----:R-:W-:Y:S02]  /*10a0*/  IMAD.U32 R3, RZ, RZ, UR4 ;  /* 0x00000004ff037e24 */ /* 0x003fe4000f8e00ff */
[----:B------:R-:W-:Y:S02]  /*10b0*/  UMOV UR5, URZ ;  /* 0x0000003f00057c82 */ /* 0x000fe40008000000 */
[----:B------:R-:W-:Y:S02]  /*10c0*/  IMAD.U32 R0, RZ, RZ, UR5 ;  /* 0x00000005ff007e24 */ /* 0x000fe4000f8e00ff */
[----:B--2---:R-:W-:-:S05]  /*10d0*/  IMAD.U32 R4, RZ, RZ, UR6 ;  /* 0x00000006ff047e24 */ /* 0x004fca000f8e00ff */
[----:B------:R0:W-:Y:S04]  /*10e0*/  STL [R1+0xd8], R4 ;  /* 0x0000d80401007387 */ /* 0x0001e80000100800 */
[----:B------:R0:W-:Y:S04]  /*10f0*/  STL [R1+0xcc], R0 ;  /* 0x0000cc0001007387 */ /* 0x0001e80000100800 */
[----:B------:R0:W-:Y:S02]  /*1100*/  STL [R1+0xc4], R3 ;  /* 0x0000c40301007387 */ /* 0x0001e40000100800 */
.L_x_509:
[----:B0-----:R-:W0:Y:S01]  /*1110*/  S2R R0, SR_TID.X ;  /* 0x0000000000007919 */ /* 0x001e220000002100 */
[----:B-1----:R-:W1:Y:S01]  /*1120*/  S2UR UR7, SR_CgaCtaId ;  /* 0x00000000000779c3 */ /* 0x002e620000008800 */
[----:B------:R-:W-:Y:S02]  /*1130*/  UMOV UR6, 0x400 ;  /* 0x0000040000067882 */ /* 0x000fe40000000000 */
[----:B-1----:R-:W-:-:S06]  /*1140*/  ULEA UR8, UR7, UR6, 0x18 ;  /* 0x0000000607087291 */ /* 0x002fcc000f8ec03f */
[----:B---3--:R-:W-:Y:S01]  /*1150*/  IMAD.U32 R17, RZ, RZ, UR8 ;  /* 0x00000008ff117e24 */ /* 0x008fe2000f8e00ff */
[----:B0-----:R-:W-:-:S04]  /*1160*/  LOP3.LUT R0, R0, 0x80, RZ, 0xc0, !PT ;  /* 0x0000008000007812 */ /* 0x001fc800078ec0ff */
[----:B------:R-:W-:-:S06]  /*1170*/  SHF.R.U32.HI R0, RZ, 0x7, R0 ;  /* 0x00000007ff007819 */ /* 0x000fcc0000011600 */
[----:B------:R-:W0:Y:S02]  /*1180*/  SHFL.IDX PT, R0, R0, RZ, 0x1f ;  /* 0x00001fff00007589 */ /* 0x000e2400000e0000 */
[----:B0-----:R-:W-:-:S13]  /*1190*/  R2UR UR4, R0 ;  /* 0x00000000000472ca */ /* 0x001fda00000e0000 */
[----:B------:R-:W-:-:S04]  /*11a0*/  ULEA.HI UR5, UR4, UR4, URZ, 0x1 ;  /* 0x0000000404057291 */ /* 0x000fc8000f8f083f */
[----:B------:R-:W-:-:S04]  /*11b0*/  ULOP3.LUT UR5, UR5, 0xffffe, URZ, 0xc0, !UPT ;  /* 0x000ffffe05057892 */ /* 0x000fc8000f8ec03f */
[----:B------:R-:W-:-:S03]  /*11c0*/  UIADD3 UR5, UR4, -UR5, URZ ;  /* 0x8000000504057290 */ /* 0x000fc6000fffe03f */
[----:B------:R-:W-:Y:S01]  /*11d0*/  ULDC UR4, c[0x0][0x28c] ;  /* 0x0000a30000047ab9 */ /* 0x000fe20000000800 */
[----:B------:R-:W-:Y:S01]  /*11e0*/  ULEA UR5, UR5, UR8, 0xc ;  /* 0x0000000805057291 */ /* 0x000fe2000f8e603f */
[----:B------:R-:W-:-:S03]  /*11f0*/  ISETP.LT.AND P0, PT, RZ, UR4, PT ;  /* 0x00000004ff007c0c */ /* 0x000fc6000bf01270 */
[----:B------:R-:W-:-:S04]  /*1200*/  UIADD3 UR5, UR5, 0x180, URZ ;  /* 0x0000018005057890 */ /* 0x000fc8000fffe03f */
[----:B------:R-:W-:-:S04]  /*1210*/  USHF.R.U32.HI UR5, URZ, 0x4, UR5 ;  /* 0x000000043f057899 */ /* 0x000fc80008011605 */
[----:B------:R-:W-:Y:S02]  /*1220*/  ULOP3.LUT UR36, UR5, 0x3fff, URZ, 0xc0, !UPT ;  /* 0x00003fff05247892 */ /* 0x000fe4000f8ec03f */
[----:B--2-4-:R-:W-:Y:S10]  /*1230*/  @P0 BRA `(.L_x_14) ;  /* 0x0000000000400947 */ /* 0x014ff40003800000 */
[----:B------:R-:W-:Y:S01]  /*1240*/  MOV R0, 0x0 ;  /* 0x0000000000007802 */ /* 0x000fe20000000f00 */
[----:B------:R-:W-:Y:S01]  /*1250*/  ULDC.64 UR4, c[0x4][0x68] ;  /* 0x01001a0000047ab9 */ /* 0x000fe20000000a00 */
[----:B------:R-:W-:Y:S01]  /*1260*/  ULDC.64 UR6, c[0x4][0x8] ;  /* 0x0100020000067ab9 */ /* 0x000fe20000000a00 */
[----:B------:R-:W-:Y:S01]  /*1270*/  IMAD.U32 R4, RZ, RZ, UR4 ;  /* 0x00000004ff047e24 */ /* 0x000fe2000f8e00ff */
[----:B------:R0:W1:Y:S01]  /*1280*/  LDC.64 R14, c[0x4][R0] ;  /* 0x01000000000e7b82 */ /* 0x0000620000000a00 */
[----:B------:R-:W-:Y:S01]  /*1290*/  IMAD.U32 R5, RZ, RZ, UR5 ;  /* 0x00000005ff057e24 */ /* 0x000fe2000f8e00ff */
[----:B------:R-:W-:Y:S01]  /*12a0*/  ULDC.64 UR4, c[0x4][0x70] ;  /* 0x01001c0000047ab9 */ /* 0x000fe20000000a00 */
[----:B------:R-:W-:Y:S02]  /*12b0*/  IMAD.U32 R10, RZ, RZ, UR6 ;  /* 0x00000006ff0a7e24 */ /* 0x000fe4000f8e00ff */
[----:B------:R-:W-:Y:S02]  /*12c0*/  IMAD.U32 R6, RZ, RZ, UR4 ;  /* 0x00000004ff067e24 */ /* 0x000fe4000f8e00ff */
[----:B------:R-:W-:-:S02]  /*12d0*/  IMAD.U32 R7, RZ, RZ, UR5 ;  /* 0x00000005ff077e24 */ /* 0x000fc4000f8e00ff */
[----:B------:R-:W-:Y:S02]  /*12e0*/  IMAD.U32 R11, RZ, RZ, UR7 ;  /* 0x00000007ff0b7e24 */ /* 0x000fe4000f8e00ff */
[----:B------:R-:W-:Y:S02]  /*12f0*/  IMAD.MOV.U32 R8, RZ, RZ, 0x1e1 ;  /* 0x000001e1ff087424 */ /* 0x000fe400078e00ff */
[----:B------:R-:W-:Y:S02]  /*1300*/  IMAD.MOV.U32 R12, RZ, RZ, 0x1 ;  /* 0x00000001ff0c7424 */ /* 0x000fe400078e00ff */
[----:B0-----:R-:W-:-:S07]  /*1310*/  IMAD.MOV.U32 R13, RZ, RZ, RZ ;  /* 0x000000ffff0d7224 */ /* 0x001fce00078e00ff */
[----:B------:R-:W-:-:S07]  /*1320*/  LEPC R20, `(.L_x_14) ;  /* 0x000000001014794e */ /* 0x000fce0000000000 */
[----:B-1---5:R-:W-:Y:S05]  /*1330*/  CALL.ABS.NOINC R14 ;  /* 0x000000000e007343 */ /* 0x022fea0003c00000 */
.L_x_14:
[----:B------:R-:W2:Y:S02]  /*1340*/  LDL R20, [R1+0xb0] ;  /* 0x0000b00001147983 */ /* 0x000ea40000100800 */
[----:B--2---:R-:W-:-:S04]  /*1350*/  LOP3.LUT R0, R20, 0x1, RZ, 0xfc, !PT ;  /* 0x0000000114007812 */ /* 0x004fc800078efcff */
[----:B------:R-:W-:-:S13]  /*1360*/  ISETP.NE.AND P0, PT, R0, 0x3, PT ;  /* 0x000000030000780c */ /* 0x000fda0003f05270 */
[----:B------:R-:W-:Y:S05]  /*1370*/  @!P0 BRA `(.L_x_15) ;  /* 0x0000000000048947 */ /* 0x000fea0003800000 */
[----:B------:R-:W-:Y:S01]  /*1380*/  BPT.TRAP 0x1 ;  /* 0x000000040000795c */ /* 0x000fe20000300000 */
.L_x_15:
[----:B------:R-:W2:Y:S04]  /*1390*/  LDL R3, [R1+0xc4] ;  /* 0x0000c40001037983 */ /* 0x000ea80000100800 */
[----:B------:R-:W3:Y:S01]  /*13a0*/  LDL R0, [R1+0xcc] ;  /* 0x0000cc0001007983 */ /* 0x000ee20000100800 */
[----:B------:R-:W-:Y:S02]  /*13b0*/  R2UR UR4, R17 ;  /* 0x00000000110472ca */ /* 0x000fe400000e0000 */
[----:B--2---:R-:W-:Y:S02]  /*13c0*/  R2UR UR6, R3 ;  /* 0x00000000030672ca */ /* 0x004fe400000e0000 */
[----:B---3--:R-:W-:-:S11]  /*13d0*/  R2UR UR5, R0 ;  /* 0x00000000000572ca */ /* 0x008fd600000e0000 */
[----:B------:R-:W-:Y:S02]  /*13e0*/  IMAD.U32 R3, RZ, RZ, UR6 ;  /* 0x00000006ff037e24 */ /* 0x000fe4000f8e00ff */
[----:B------:R-:W-:-:S03]  /*13f0*/  IMAD.U32 R0, RZ, RZ, UR5 ;  /* 0x00000005ff007e24 */ /* 0x000fc6000f8e00ff */
[----:B------:R-:W-:Y:S02]  /*1400*/  LEA R3, R3, UR4, 0x3 ;  /* 0x0000000403037c11 */ /* 0x000fe4000f8e18ff */
[----:B------:R-:W-:-:S04]  /*1410*/  SHF.L.U32 R0, R0, 0x1f, RZ ;  /* 0x0000001f00007819 */ /* 0x000fc800000006ff */
[----:B------:R0:W1:Y:S01]  /*1420*/  SYNCS.PHASECHK.TRANS64.TRYWAIT P1, [R3+URZ], R0 ;  /* 0x00000000030075a7 */ /* 0x000062000802017f */
[----:B------:R-:W-:Y:S05]  /*1430*/  @!P0 BRA `(.L_x_16) ;  /* 0x0000000000048947 */ /* 0x000fea0003800000 */
[----:B------:R-:W-:Y:S01]  /*1440*/  BPT.TRAP 0x1 ;  /* 0x000000040000795c */ /* 0x000fe20000300000 */
.L_x_16:
[----:B-1----:R-:W-:Y:S05]  /*1450*/  @P1 BRA `(.L_x_17) ;  /* 0x0000000000081947 */ /* 0x002fea0003800000 */
[----:B------:R-:W1:Y:S02]  /*1460*/  SYNCS.PHASECHK.TRANS64.TRYWAIT P1, [R3+URZ], R0 ;  /* 0x00000000030075a7 */ /* 0x000e64000802017f */
[----:B-1----:R-:W-:Y:S05]  /*1470*/  @!P1 BRA `(.L_x_18) ;  /* 0x0000017c00609947 */ /* 0x002fea0003800000 */
.L_x_17:
[----:B------:R-:W2:Y:S02]  /*1480*/  LDL R4, [R1+0xd8] ;  /* 0x0000d80001047983 */ /* 0x000ea40000100800 */
[----:B--2---:R-:W-:-:S13]  /*1490*/  R2UR UR5, R4 ;  /* 0x00000000040572ca */ /* 0x004fda00000e0000 */
[----:B------:R-:W-:-:S04]  /*14a0*/  UISETP.LT.AND UP0, UPT, UR5, 0x1, UPT ;  /* 0x000000010500788c */ /* 0x000fc8000bf01270 */
[----:B------:R-:W-:-:S06]  /*14b0*/  USEL UR4, UR5, 0x1, UP0 ;  /* 0x0000000105047887 */ /* 0x000fcc0008000000 */
[----:B------:R-:W-:-:S05]  /*14c0*/  IMAD.U32 R8, RZ, RZ, UR4 ;  /* 0x00000004ff087e24 */ /* 0x000fca000f8e00ff */
[----:B------:R-:W-:Y:S01]  /*14d0*/  IADD3 R8, -R8, UR5, RZ ;  /* 0x0000000508087c10 */ /* 0x000fe2000fffe1ff */
[----:B------:R-:W-:Y:S05]  /*14e0*/  WARPSYNC.ALL ;  /* 0x0000000000007948 */ /* 0x000fea0003800000 */
[----:B------:R-:W-:Y:S01]  /*14f0*/  ISETP.GE.AND P1, PT, R8, 0x1, PT ;  /* 0x000000010800780c */ /* 0x000fe20003f26270 */
[----:B------:R-:W2:Y:S01]  /*1500*/  LDL R15, [R1+0xc4] ;  /* 0x0000c400010f7983 */ /* 0x000ea20000100800 */
[----:B------:R-:W-:Y:S01]  /*1510*/  R2UR UR4, R17 ;  /* 0x00000000110472ca */ /* 0x000fe200000e0000 */
[----:B------:R-:W-:Y:S01]  /*1520*/  ULOP3.LUT UR5, UR36, 0x10000, URZ, 0xfc, !UPT ;  /* 0x0001000024057892 */ /* 0x000fe2000f8efc3f */
[----:B------:R-:W-:Y:S01]  /*1530*/  WARPGROUP.ARRIVE ;  /* 0x00000000000079c5 */ /* 0x000fe20000000000 */
[----:B------:R-:W-:Y:S01]  /*1540*/  UMOV UR27, 0x80000020 ;  /* 0x80000020001b7882 */ /* 0x000fe20000000000 */
[----:B------:R-:W-:Y:S01]  /*1550*/  UMOV UR31, 0x80000020 ;  /* 0x80000020001f7882 */ /* 0x000fe20000000000 */
[----:B------:R-:W-:Y:S01]  /*1560*/  UMOV UR15, 0x80000020 ;  /* 0x80000020000f7882 */ /* 0x000fe20000000000 */
[----:B------:R-:W-:Y:S01]  /*1570*/  UMOV UR19, 0x80000020 ;  /* 0x8000002000137882 */ /* 0x000fe20000000000 */
[----:B------:R-:W-:Y:S01]  /*1580*/  IMAD.U32 R6, RZ, RZ, UR5 ;  /* 0x00000005ff067e24 */ /* 0x000fe2000f8e00ff */
[----:B------:R-:W-:Y:S01]  /*1590*/  UMOV UR23, 0x80000020 ;  /* 0x8000002000177882 */ /* 0x000fe20000000000 */
[----:B------:R-:W-:Y:S01]  /*15a0*/  UMOV UR35, UR27 ;  /* 0x0000001b00237c82 */ /* 0x000fe20008000000 */
[----:B------:R-:W-:Y:S01]  /*15b0*/  UMOV UR39, 0x80000020 ;  /* 0x8000002000277882 */ /* 0x000fe20000000000 */
[----:B------:R-:W-:Y:S01]  /*15c0*/  UMOV UR59, 0x80000020 ;  /* 0x80000020003b7882 */ /* 0x000fe20000000000 */
[----:B------:R-:W-:Y:S01]  /*15d0*/  UMOV UR43, 0x80000020 ;  /* 0x80000020002b7882 */ /* 0x000fe20000000000 */
[----:B------:R-:W-:Y:S01]  /*15e0*/  UIADD3 UR4, UR4, 0x18180, URZ ;  /* 0x0001818004047890 */ /* 0x000fe2000fffe03f */
[----:B------:R-:W-:Y:S01]  /*15f0*/  UMOV UR47, 0x80000020 ;  /* 0x80000020002f7882 */ /* 0x000fe20000000000 */
[----:B------:R-:W-:-:S02]  /*1600*/  UMOV UR51, 0x80000020 ;  /* 0x8000002000337882 */ /* 0x000fc40000000000 */
[----:B------:R-:W-:Y:S01]  /*1610*/  USHF.R.U32.HI UR4, URZ, 0x4, UR4 ;  /* 0x000000043f047899 */ /* 0x000fe20008011604 */
[----:B------:R-:W-:Y:S01]  /*1620*/  UMOV UR53, 0x80000020 ;  /* 0x8000002000357882 */ /* 0x000fe20000000000 */
[----:B------:R-:W-:Y:S02]  /*1630*/  UMOV UR55, UR51 ;  /* 0x0000003300377c82 */ /* 0x000fe40008000000 */
[----:B------:R-:W-:-:S04]  /*1640*/  ULOP3.LUT UR4, UR4, 0x3fff, URZ, 0xc0, !UPT ;  /* 0x00003fff04047892 */ /* 0x000fc8000f8ec03f */
[----:B------:R-:W-:-:S06]  /*1650*/  ULOP3.LUT UR7, UR4, 0x10000, URZ, 0xfc, !UPT ;  /* 0x0001000004077892 */ /* 0x000fcc000f8efc3f */
[----:B------:R-:W-:Y:S01]  /*1660*/  IMAD.U32 R7, RZ, RZ, UR7 ;  /* 0x00000007ff077e24 */ /* 0x000fe2000f8e00ff */
[----:B--2---:R-:W-:-:S13]  /*1670*/  R2UR UR6, R15 ;  /* 0x000000000f0672ca */ /* 0x004fda00000e0000 */
[----:B------:R-:W-:Y:S02]  /*1680*/  UIMAD UR60, UR6, 0x300, UR5 ;  /* 0x00000300063c78a4 */ /* 0x000fe4000f8e0205 */
[----:B------:R-:W-:Y:S01]  /*1690*/  UIMAD UR6, UR6, 0x3c0, UR7 ;  /* 0x000003c0060678a4 */ /* 0x000fe2000f8e0207 */
[----:B------:R-:W-:Y:S02]  /*16a0*/  UMOV UR5, 0x80000020 ;  /* 0x8000002000057882 */ /* 0x000fe40000000000 */
[----:B------:R-:W-:Y:S01]  /*16b0*/  UMOV UR7, 0x80000020 ;  /* 0x8000002000077882 */ /* 0x000fe20000000000 */
[----:B------:R-:W-:Y:S01]  /*16c0*/  UIADD3 UR10, UR6, 0x40, URZ ;  /* 0x00000040060a7890 */ /* 0x000fe2000fffe03f */
[----:B------:R-:W-:Y:S01]  /*16d0*/  UMOV UR4, UR60 ;  /* 0x0000003c00047c82 */ /* 0x000fe20008000000 */
[----:B------:R-:W-:Y:S01]  /*16e0*/  UMOV UR25, UR5 ;  /* 0x0000000500197c82 */ /* 0x000fe20008000000 */
[----:B------:R-:W-:Y:S02]  /*16f0*/  UMOV UR24, UR4 ;  /* 0x0000000400187c82 */ /* 0x000fe40008000000 */
[----:B------:R-:W-:Y:S01]  /*1700*/  HGMMA.64x16x16.F32.BF16 R20, gdesc[UR4], RZ, !UPT, gsb0 ;  /* 0x00200000041479f0 */ /* 0x000fe2000c0018ff */
[----:B------:R-:W-:Y:S01]  /*1710*/  UIADD3 UR11, UR6, 0x80, URZ ;  /* 0x00000080060b7890 */ /* 0x000fe2000fffe03f */
[----:B------:R-:W-:Y:S01]  /*1720*/  UMOV UR26, UR10 ;  /* 0x0000000a001a7c82 */ /* 0x000fe20008000000 */
[----:B------:R-:W-:Y:S01]  /*1730*/  UMOV UR28, UR4 ;  /* 0x00000004001c7c82 */ /* 0x000fe20008000000 */
[----:B------:R-:W-:Y:S01]  /*1740*/  UMOV UR29, UR5 ;  /* 0x00000005001d7c82 */ /* 0x000fe20008000000 */
[----:B------:R-:W-:-:S03]  /*1750*/  UIADD3 UR10, UR6, 0xc0, URZ ;  /* 0x000000c0060a7890 */ /* 0x000fc6000fffe03f */
[----:B------:R-:W-:Y:S01]  /*1760*/  UMOV UR30, UR11 ;  /* 0x0000000b001e7c82 */ /* 0x000fe20008000000 */
[----:B------:R-:W-:Y:S01]  /*1770*/  UMOV UR8, UR4 ;  /* 0x0000000400087c82 */ /* 0x000fe20008000000 */
[----:B------:R-:W-:Y:S01]  /*1780*/  UMOV UR9, UR5 ;  /* 0x0000000500097c82 */ /* 0x000fe20008000000 */
[----:B------:R-:W-:Y:S01]  /*1790*/  UMOV UR11, 0x80000020 ;  /* 0x80000020000b7882 */ /* 0x000fe20000000000 */
[----:B------:R-:W-:Y:S01]  /*17a0*/  UIADD3 UR14, UR6, 0x100, URZ ;  /* 0x00000100060e7890 */ /* 0x000fe2000fffe03f */
[----:B------:R-:W-:Y:S01]  /*17b0*/  UMOV UR12, UR4 ;  /* 0x00000004000c7c82 */ /* 0x000fe20008000000 */
[----:B------:R-:W-:Y:S01]  /*17c0*/  UMOV UR13, UR5 ;  /* 0x00000005000d7c82 */ /* 0x000fe20008000000 */
[----:B------:R-:W-:Y:S01]  /*17d0*/  UIADD3 UR18, UR6, 0x140, URZ ;  /* 0x0000014006127890 */ /* 0x000fe2000fffe03f */
[----:B------:R-:W-:Y:S01]  /*17e0*/  UMOV UR16, UR4 ;  /* 0x0000000400107c82 */ /* 0x000fe20008000000 */
[----:B------:R-:W-:Y:S01]  /*17f0*/  UMOV UR17, UR5 ;  /* 0x0000000500117c82 */ /* 0x000fe20008000000 */
[----:B------:R-:W-:Y:S01]  /*1800*/  UIADD3 UR22, UR6, 0x180, URZ ;  /* 0x0000018006167890 */ /* 0x000fe2000fffe03f */
[----:B------:R-:W-:Y:S01]  /*1810*/  UMOV UR20, UR4 ;  /* 0x0000000400147c82 */ /* 0x000fe20008000000 */
[----:B------:R-:W-:Y:S01]  /*1820*/  UMOV UR21, UR5 ;  /* 0x0000000500157c82 */ /* 0x000fe20008000000 */
[----:B------:R-:W-:Y:S01]  /*1830*/  UMOV UR34, UR26 ;  /* 0x0000001a00227c82 */ /* 0x000fe20008000000 */
        /* <DEDUP_REMOVED lines=13> */
[----:B------:R-:W-:Y:S01]  /*1910*/  UIADD3 UR46, UR6, 0x340, URZ ;  /* 0x00000340062e7890 */ /* 0x000fe2000fffe03f */
[----:B------:R-:W-:Y:S01]  /*1920*/  UMOV UR45, UR5 ;  /* 0x00000005002d7c82 */ /* 0x000fe20008000000 */
[----:B------:R-:W-:Y:S01]  /*1930*/  UIADD3 UR50, UR6, 0x380, URZ ;  /* 0x0000038006327890 */ /* 0x000fe2000fffe03f */
[----:B------:R-:W-:Y:S01]  /*1940*/  UMOV UR49, UR5 ;  /* 0x0000000500317c82 */ /* 0x000fe20008000000 */
[----:B------:R-:W-:-:S05]  /*1950*/  UIADD3 UR52, UR60, 0x200, URZ ;  /* 0x000002003c347890 */ /* 0x000fca000fffe03f */
[----:B------:R-:W-:Y:S01]  /*1960*/  UMOV UR54, UR50 ;  /* 0x0000003200367c82 */ /* 0x000fe20008000000 */
[----:B------:R-:W-:Y:S02]  /*1970*/  WARPGROUP.DEPBAR.LE gsb0, 0x0 ;  /* 0x00008000000079c5 */ /* 0x000fe40000010000 */
[----:B------:R-:W-:Y:S01]  /*1980*/  WARPGROUP.ARRIVE ;  /* 0x00000000000079c5 */ /* 0x000fe20000000000 */
[----:B------:R-:W-:Y:S02]  /*1990*/  IMAD.MOV.U32 R12, RZ, RZ, R20 ;  /* 0x000000ffff0c7224 */ /* 0x000fe400078e0014 */
[----:B------:R-:W-:Y:S02]  /*19a0*/  IMAD.MOV.U32 R11, RZ, RZ, R21 ;  /* 0x000000ffff0b7224 */ /* 0x000fe400078e0015 */
[----:B------:R-:W-:Y:S01]  /*19b0*/  IMAD.MOV.U32 R10, RZ, RZ, R22 ;  /* 0x000000ffff0a7224 */ /* 0x000fe200078e0016 */
[----:B------:R-:W-:Y:S01]  /*19c0*/  HGMMA.64x16x16.F32.BF16 R28, gdesc[UR24], RZ, !UPT, gsb0 ;  /* 0x00200000181c79f0 */ /* 0x000fe2000c0018ff */
[----:B------:R-:W-:Y:S01]  /*19d0*/  UMOV UR26, UR30 ;  /* 0x0000001e001a7c82 */ /* 0x000fe20008000000 */
[----:B------:R-:W-:Y:S01]  /*19e0*/  UMOV UR27, UR31 ;  /* 0x0000001f001b7c82 */ /* 0x000fe20008000000 */
[----:B------:R-:W-:Y:S01]  /*19f0*/  UMOV UR24, UR4 ;  /* 0x0000000400187c82 */ /* 0x000fe20008000000 */
[----:B------:R-:W-:Y:S01]  /*1a00*/  UMOV UR25, UR5 ;  /* 0x0000000500197c82 */ /* 0x000fe20008000000 */
[----:B------:R-:W-:-:S02]  /*1a10*/  IMAD.MOV.U32 R9, RZ, RZ, R23 ;  /* 0x000000ffff097224 */ /* 0x000fc400078e0017 */
[----:B------:R-:W-:Y:S02]  /*1a20*/  IMAD.MOV.U32 R5, RZ, RZ, R24 ;  /* 0x000000ffff057224 */ /* 0x000fe400078e0018 */
[----:B------:R-:W-:Y:S02]  /*1a30*/  IMAD.MOV.U32 R4, RZ, RZ, R25 ;  /* 0x000000ffff047224 */ /* 0x000fe400078e0019 */
[----:B01----:R-:W-:Y:S02]  /*1a40*/  IMAD.MOV.U32 R3, RZ, RZ, R26 ;  /* 0x000000ffff037224 */ /* 0x003fe400078e001a */
[----:B------:R-:W-:Y:S01]  /*1a50*/  IMAD.MOV.U32 R0, RZ, RZ, R27 ;  /* 0x000000ffff007224 */ /* 0x000fe200078e001b */
[----:B------:R-:W-:Y:S02]  /*1a60*/  WARPGROUP.DEPBAR.LE gsb0, 0x0 ;  /* 0x00008000000079c5 */ /* 0x000fe40000010000 */
[----:B------:R-:W-:Y:S01]  /*1a70*/  WARPGROUP.ARRIVE ;  /* 0x00000000000079c5 */ /* 0x000fe20000000000 */
[----:B------:R-:W-:-:S02]  /*1a80*/  IMAD.MOV.U32 R21, RZ, RZ, R32 ;  /* 0x000000ffff157224 */ /* 0x000fc400078e0020 */
[----:B------:R-:W-:Y:S02]  /*1a90*/  IMAD.MOV.U32 R20, RZ, RZ, R33 ;  /* 0x000000ffff147224 */ /* 0x000fe400078e0021 */
[----:B------:R-:W-:Y:S01]  /*1aa0*/  IMAD.MOV.U32 R23, RZ, RZ, R30 ;  /* 0x000000ffff177224 */ /* 0x000fe200078e001e */
[----:B------:R-:W-:Y:S01]  /*1ab0*/  HGMMA.64x16x16.F32.BF16 R36, gdesc[UR28], RZ, !UPT, gsb0 ;  /* 0x002000001c2479f0 */ /* 0x000fe2000c0018ff */
[----:B------:R-:W-:Y:S01]  /*1ac0*/  UIADD3 UR30, UR6, 0x200, URZ ;  /* 0x00000200061e7890 */ /* 0x000fe2000fffe03f */
[----:B------:R-:W-:Y:S01]  /*1ad0*/  IMAD.MOV.U32 R22, RZ, RZ, R31 ;  /* 0x000000ffff167224 */ /* 0x000fe200078e001f */
[----:B------:R-:W-:Y:S01]  /*1ae0*/  UMOV UR28, UR4 ;  /* 0x00000004001c7c82 */ /* 0x000fe20008000000 */
[----:B------:R-:W-:Y:S01]  /*1af0*/  UMOV UR29, UR5 ;  /* 0x00000005001d7c82 */ /* 0x000fe20008000000 */
[----:B------:R-:W-:Y:S01]  /*1b00*/  UMOV UR31, 0x80000020 ;  /* 0x80000020001f7882 */ /* 0x000fe20000000000 */
[----:B------:R-:W-:Y:S01]  /*1b10*/  UIADD3 UR4, UR6, 0x300, URZ ;  /* 0x0000030006047890 */ /* 0x000fe2000fffe03f */
[----:B------:R-:W-:Y:S01]  /*1b20*/  IMAD.MOV.U32 R14, RZ, RZ, R34 ;  /* 0x000000ffff0e7224 */ /* 0x000fe200078e0022 */
[----:B------:R-:W-:Y:S01]  /*1b30*/  UMOV UR5, UR53 ;  /* 0x0000003500057c82 */ /* 0x000fe20008000000 */
[----:B------:R-:W-:-:S02]  /*1b40*/  IMAD.MOV.U32 R13, RZ, RZ, R35 ;  /* 0x000000ffff0d7224 */ /* 0x000fc400078e0023 */
[----:B------:R-:W-:Y:S02]  /*1b50*/  IMAD.MOV.U32 R25, RZ, RZ, R28 ;  /* 0x000000ffff197224 */ /* 0x000fe400078e001c */
[----:B------:R-:W-:Y:S01]  /*1b60*/  IMAD.MOV.U32 R24, RZ, RZ, R29 ;  /* 0x000000ffff187224 */ /* 0x000fe200078e001d */
        /* <DEDUP_REMOVED lines=8> */
[----:B------:R-:W-:Y:S01]  /*1bf0*/  IMAD.MOV.U32 R30, RZ, RZ, R39 ;  /* 0x000000ffff1e7224 */ /* 0x000fe200078e0027 */
[----:B------:R-:W-:Y:S01]  /*1c00*/  UMOV UR4, UR52 ;  /* 0x0000003400047c82 */ /* 0x000fe20008000000 */
[----:B------:R-:W-:Y:S01]  /*1c10*/  IMAD.MOV.U32 R27, RZ, RZ, R42 ;  /* 0x000000ffff1b7224 */ /* 0x000fe200078e002a */
[----:B------:R-:W-:Y:S01]  /*1c20*/  UMOV UR9, 0x80000020 ;  /* 0x8000002000097882 */ /* 0x000fe20000000000 */
[----:B------:R-:W-:-:S02]  /*1c30*/  IMAD.MOV.U32 R26, RZ, RZ, R43 ;  /* 0x000000ffff1a7224 */ /* 0x000fc400078e002b */
[----:B------:R-:W-:Y:S02]  /*1c40*/  IMAD.MOV.U32 R29, RZ, RZ, R40 ;  /* 0x000000ffff1d7224 */ /* 0x000fe400078e0028 */
[----:B------:R-:W-:Y:S01]  /*1c50*/  IMAD.MOV.U32 R28, RZ, RZ, R41 ;  /* 0x000000ffff1c7224 */ /* 0x000fe200078e0029 */
[----:B------:R-:W-:Y:S02]  /*1c60*/  WARPGROUP.DEPBAR.LE gsb0, 0x0 ;  /* 0x00008000000079c5 */ /* 0x000fe40000010000 */
[----:B------:R-:W-:Y:S01]  /*1c70*/  WARPGROUP.ARRIVE ;  /* 0x00000000000079c5 */ /* 0x000fe20000000000 */
[----:B------:R0:W-:Y:S04]  /*1c80*/  STL.64 [R1+0x138], R214 ;  /* 0x000138d601007387 */ /* 0x0001e80000100a00 */
[----:B------:R1:W-:Y:S01]  /*1c90*/  STL.64 [R1+0x130], R212 ;  /* 0x000130d401007387 */ /* 0x0003e20000100a00 */
[----:B------:R-:W-:Y:S01]  /*1ca0*/  HGMMA.64x16x16.F32.BF16 R192, gdesc[UR12], RZ, !UPT, gsb0 ;  /* 0x002000000cc079f0 */ /* 0x000fe2000c0018ff */
[----:B------:R-:W-:Y:S01]  /*1cb0*/  UMOV UR12, UR52 ;  /* 0x00000034000c7c82 */ /* 0x000fe20008000000 */
[----:B------:R-:W-:Y:S01]  /*1cc0*/  UMOV UR13, UR53 ;  /* 0x00000035000d7c82 */ /* 0x000fe20008000000 */
[----:B------:R2:W-:Y:S04]  /*1cd0*/  STL.64 [R1+0x128], R210 ;  /* 0x000128d201007387 */ /* 0x0005e80000100a00 */
[----:B------:R3:W-:Y:S01]  /*1ce0*/  STL.64 [R1+0x120], R208 ;  /* 0x000120d001007387 */ /* 0x0007e20000100a00 */
[----:B0-----:R-:W-:-:S02]  /*1cf0*/  IMAD.MOV.U32 R214, RZ, RZ, R27 ;  /* 0x000000ffffd67224 */ /* 0x001fc400078e001b */
[----:B------:R-:W-:Y:S02]  /*1d00*/  IMAD.MOV.U32 R215, RZ, RZ, R26 ;  /* 0x000000ffffd77224 */ /* 0x000fe400078e001a */
[----:B-1----:R-:W-:Y:S02]  /*1d10*/  IMAD.MOV.U32 R212, RZ, RZ, R29 ;  /* 0x000000ffffd47224 */ /* 0x002fe400078e001d */
[----:B------:R-:W-:Y:S01]  /*1d20*/  IMAD.MOV.U32 R213, RZ, RZ, R28 ;  /* 0x000000ffffd57224 */ /* 0x000fe200078e001c */
[----:B------:R0:W-:Y:S01]  /*1d30*/  STL.64 [R1+0x158], R214 ;  /* 0x000158d601007387 */ /* 0x0001e20000100a00 */
[----:B--2---:R-:W-:Y:S02]  /*1d40*/  IMAD.MOV.U32 R210, RZ, RZ, R31 ;  /* 0x000000ffffd27224 */ /* 0x004fe400078e001f */
[----:B------:R-:W-:Y:S01]  /*1d50*/  IMAD.MOV.U32 R211, RZ, RZ, R30 ;  /* 0x000000ffffd37224 */ /* 0x000fe200078e001e */
[----:B------:R1:W-:Y:S01]  /*1d60*/  STL.64 [R1+0x150], R212 ;  /* 0x000150d401007387 */ /* 0x0003e20000100a00 */
[----:B---3--:R-:W-:-:S02]  /*1d70*/  IMAD.MOV.U32 R208, RZ, RZ, R33 ;  /* 0x000000ffffd07224 */ /* 0x008fc400078e0021 */
[----:B------:R-:W-:Y:S01]  /*1d80*/  IMAD.MOV.U32 R209, RZ, RZ, R32 ;  /* 0x000000ffffd17224 */ /* 0x000fe200078e0020 */
[----:B------:R2:W-:Y:S04]  /*1d90*/  STL.64 [R1+0x148], R210 ;  /* 0x000148d201007387 */ /* 0x0005e80000100a00 */
[----:B------:R3:W-:Y:S01]  /*1da0*/  STL.64 [R1+0x140], R208 ;  /* 0x000140d001007387 */ /* 0x0007e20000100a00 */
[----:B0-----:R-:W-:Y:S01]  /*1db0*/  IMAD.MOV.U32 R214, RZ, RZ, R14 ;  /* 0x000000ffffd67224 */ /* 0x001fe200078e000e */
[----:B------:R-:W-:Y:S01]  /*1dc0*/  MOV R14, UR6 ;  /* 0x00000006000e7c02 */ /* 0x000fe20008000f00 */
[----:B------:R-:W-:Y:S01]  /*1dd0*/  IMAD.MOV.U32 R215, RZ, RZ, R13 ;  /* 0x000000ffffd77224 */ /* 0x000fe200078e000d */
[----:B------:R-:W-:Y:S01]  /*1de0*/  MOV R13, UR7 ;  /* 0x00000007000d7c02 */ /* 0x000fe20008000f00 */
[----:B------:R-:W-:Y:S01]  /*1df0*/  UMOV UR7, UR53 ;  /* 0x0000003500077c82 */ /* 0x000fe20008000000 */
[----:B-1----:R-:W-:-:S02]  /*1e00*/  IMAD.MOV.U32 R212, RZ, RZ, R21 ;  /* 0x000000ffffd47224 */ /* 0x002fc400078e0015 */
[----:B------:R-:W-:Y:S01]  /*1e10*/  IMAD.MOV.U32 R213, RZ, RZ, R20 ;  /* 0x000000ffffd57224 */ /* 0x000fe200078e0014 */
[----:B------:R0:W-:Y:S01]  /*1e20*/  STL.64 [R1+0x178], R214 ;  /* 0x000178d601007387 */ /* 0x0001e20000100a00 */
[----:B--2---:R-:W-:Y:S02]  /*1e30*/  IMAD.MOV.U32 R210, RZ, RZ, R23 ;  /* 0x000000ffffd27224 */ /* 0x004fe400078e0017 */
[----:B---3--:R-:W-:Y:S01]  /*1e40*/  IMAD.MOV.U32 R208, RZ, RZ, R25 ;  /* 0x000000ffffd07224 */ /* 0x008fe200078e0019 */
[----:B------:R1:W-:Y:S01]  /*1e50*/  STL.64 [R1+0x170], R212 ;  /* 0x000170d401007387 */ /* 0x0003e20000100a00 */
[----:B------:R-:W-:Y:S02]  /*1e60*/  IMAD.MOV.U32 R209, RZ, RZ, R24 ;  /* 0x000000ffffd17224 */ /* 0x000fe400078e0018 */
[----:B------:R-:W-:-:S05]  /*1e70*/  IMAD.MOV.U32 R211, RZ, RZ, R22 ;  /* 0x000000ffffd37224 */ /* 0x000fca00078e0016 */
[----:B------:R2:W-:Y:S01]  /*1e80*/  STL.64 [R1+0x168], R210 ;  /* 0x000168d201007387 */ /* 0x0005e20000100a00 */
[----:B0-----:R-:W-:Y:S02]  /*1e90*/  IMAD.MOV.U32 R214, RZ, RZ, R3 ;  /* 0x000000ffffd67224 */ /* 0x001fe400078e0003 */
[----:B------:R-:W-:Y:S01]  /*1ea0*/  IMAD.MOV.U32 R215, RZ, RZ, R0 ;  /* 0x000000ffffd77224 */ /* 0x000fe200078e0000 */
[----:B------:R-:W-:Y:S02]  /*1eb0*/  WARPGROUP.DEPBAR.LE gsb0, 0x0 ;  /* 0x00008000000079c5 */ /* 0x000fe40000010000 */
[----:B------:R-:W-:Y:S01]  /*1ec0*/  WARPGROUP.ARRIVE ;  /* 0x00000000000079c5 */ /* 0x000fe20000000000 */
[----:B------:R0:W-:Y:S01]  /*1ed0*/  STL.64 [R1+0x160], R208 ;  /* 0x000160d001007387 */ /* 0x0001e20000100a00 */
[----:B-1----:R-:W-:Y:S02]  /*1ee0*/  IMAD.MOV.U32 R212, RZ, RZ, R5 ;  /* 0x000000ffffd47224 */ /* 0x002fe400078e0005 */
[----:B------:R-:W-:Y:S01]  /*1ef0*/  IMAD.MOV.U32 R213, RZ, RZ, R4 ;  /* 0x000000ffffd57224 */ /* 0x000fe200078e0004 */
[----:B------:R-:W-:Y:S01]  /*1f00*/  STL.64 [R1+0x198], R214 ;  /* 0x000198d601007387 */ /* 0x000fe20000100a00 */
[----:B------:R-:W-:Y:S01]  /*1f10*/  HGMMA.64x16x16.F32.BF16 R176, gdesc[UR16], RZ, !UPT, gsb0 ;  /* 0x0020000010b079f0 */ /* 0x000fe2000c0018ff */
[----:B------:R-:W-:Y:S01]  /*1f20*/  UMOV UR16, UR26 ;  /* 0x0000001a00107c82 */ /* 0x000fe20008000000 */
[----:B------:R-:W-:Y:S01]  /*1f30*/  UIADD3 UR26, UR6, 0x1c0, URZ ;  /* 0x000001c0061a7890 */ /* 0x000fe2000fffe03f */
[----:B--2---:R-:W-:Y:S01]  /*1f40*/  IMAD.MOV.U32 R210, RZ, RZ, R10 ;  /* 0x000000ffffd27224 */ /* 0x004fe200078e000a */
[----:B------:R-:W-:Y:S01]  /*1f50*/  UMOV UR17, UR27 ;  /* 0x0000001b00117c82 */ /* 0x000fe20008000000 */
[----:B------:R-:W-:Y:S01]  /*1f60*/  UMOV UR27, 0x80000020 ;  /* 0x80000020001b7882 */ /* 0x000fe20000000000 */
[----:B------:R-:W-:Y:S01]  /*1f70*/  IMAD.MOV.U32 R211, RZ, RZ, R9 ;  /* 0x000000ffffd37224 */ /* 0x000fe200078e0009 */
[----:B------:R-:W-:Y:S01]  /*1f80*/  STL.64 [R1+0x190], R212 ;  /* 0x000190d401007387 */ /* 0x000fe20000100a00 */
[----:B0-----:R-:W-:Y:S01]  /*1f90*/  IMAD.MOV.U32 R208, RZ, RZ, R12 ;  /* 0x000000ffffd07224 */ /* 0x001fe200078e000c */
[----:B------:R-:W-:Y:S01]  /*1fa0*/  MOV R12, UR52 ;  /* 0x00000034000c7c02 */ /* 0x000fe20008000f00 */
[----:B------:R-:W-:Y:S01]  /*1fb0*/  IMAD.MOV.U32 R209, RZ, RZ, R11 ;  /* 0x000000ffffd17224 */ /* 0x000fe200078e000b */
[----:B------:R-:W-:Y:S01]  /*1fc0*/  MOV R11, UR53 ;  /* 0x00000035000b7c02 */ /* 0x000fe20008000f00 */
[----:B------:R-:W-:Y:S04]  /*1fd0*/  STL.64 [R1+0x188], R210 ;  /* 0x000188d201007387 */ /* 0x000fe80000100a00 */
[----:B------:R0:W-:Y:S01]  /*1fe0*/  STL.64 [R1+0x180], R208 ;  /* 0x000180d001007387 */ /* 0x0001e20000100a00 */
[----:B------:R-:W-:-:S02]  /*1ff0*/  WARPGROUP.DEPBAR.LE gsb0, 0x0 ;  /* 0x00008000000079c5 */ /* 0x000fc40000010000 */
[----:B------:R-:W-:-:S06]  /*2000*/  WARPGROUP.ARRIVE ;  /* 0x00000000000079c5 */ /* 0x000fcc0000000000 */
[----:B------:R-:W-:Y:S01]  /*2010*/  HGMMA.64x16x16.F32.BF16 R160, gdesc[UR20], RZ, !UPT, gsb0 ;  /* 0x0020000014a079f0 */ /* 0x000fe2000c0018ff */
[----:B------:R-:W-:Y:S01]  /*2020*/  UMOV UR20, UR52 ;  /* 0x0000003400147c82 */ /* 0x000fe20008000000 */
[----:B------:R-:W-:Y:S01]  /*2030*/  UMOV UR21, UR53 ;  /* 0x0000003500157c82 */ /* 0x000fe20008000000 */
[----:B------:R-:W-:Y:S02]  /*2040*/  WARPGROUP.DEPBAR.LE gsb0, 0x0 ;  /* 0x00008000000079c5 */ /* 0x000fe40000010000 */
[----:B------:R-:W-:-:S06]  /*2050*/  WARPGROUP.ARRIVE ;  /* 0x00000000000079c5 */ /* 0x000fcc0000000000 */
[----:B------:R-:W-:Y:S01]  /*2060*/  HGMMA.64x16x16.F32.BF16 R144, gdesc[UR24], RZ, !UPT, gsb0 ;  /* 0x00200000189079f0 */ /* 0x000fe2000c0018ff */
[----:B------:R-:W-:Y:S01]  /*2070*/  UMOV UR24, UR34 ;  /* 0x0000002200187c82 */ /* 0x000fe20008000000 */
[----:B------:R-:W-:Y:S01]  /*2080*/  UIADD3 UR34, UR6, 0x240, URZ ;  /* 0x0000024006227890 */ /* 0x000fe2000fffe03f */
[----:B------:R-:W-:Y:S01]  /*2090*/  UMOV UR25, UR35 ;  /* 0x0000002300197c82 */ /* 0x000fe20008000000 */
[----:B------:R-:W-:Y:S01]  /*20a0*/  UMOV UR35, 0x80000020 ;  /* 0x8000002000237882 */ /* 0x000fe20000000000 */
[----:B------:R-:W-:Y:S01]  /*20b0*/  UMOV UR6, UR52 ;  /* 0x0000003400067c82 */ /* 0x000fe20008000000 */
[----:B------:R-:W-:Y:S02]  /*20c0*/  WARPGROUP.DEPBAR.LE gsb0, 0x0 ;  /* 0x00008000000079c5 */ /* 0x000fe40000010000 */
        /* <DEDUP_REMOVED lines=34> */
[----:B------:R-:W-:Y:S01]  /*22f0*/  UMOV UR24, UR8 ;  /* 0x0000000800187c82 */ /* 0x000fe20008000000 */
[----:B------:R-:W-:Y:S01]  /*2300*/  UMOV UR25, UR9 ;  /* 0x0000000900197c82 */ /* 0x000fe20008000000 */
[----:B------:R-:W-:Y:S01]  /*2310*/  MOV R9, UR24 ;  /* 0x0000001800097c02 */ /* 0x000fe20008000f00 */
        /* <DEDUP_REMOVED lines=11> */
[----:B------:R-:W-:Y:S01]  /*23d0*/  UMOV UR11, 0x80000020 ;  /* 0x80000020000b7882 */ /* 0x000fe20000000000 */
[----:B------:R-:W-:Y:S01]  /*23e0*/  UMOV UR12, UR8 ;  /* 0x00000008000c7c82 */ /* 0x000fe20008000000 */
[----:B------:R-:W-:Y:S01]  /*23f0*/  UMOV UR13, UR9 ;  /* 0x00000009000d7c82 */ /* 0x000fe20008000000 */
[----:B------:R-:W-:-:S02]  /*2400*/  WARPGROUP.DEPBAR.LE gsb0, 0x0 ;  /* 0x00008000000079c5 */ /* 0x000fc40000010000 */
[----:B------:R-:W-:-:S06]  /*2410*/  WARPGROUP.ARRIVE ;  /* 0x00000000000079c5 */ /* 0x000fcc0000000000 */
[----:B------:R-:W-:Y:S01]  /*2420*/  HGMMA.64x16x16.F32.BF16 R24, gdesc[UR52], RZ, !UPT, gsb0 ;  /* 0x00200000341879f0 */ /* 0x000fe2000c0018ff */
[----:B------:R-:W-:Y:S01]  /*2430*/  UMOV UR54, UR46 ;  /* 0x0000002e00367c82 */ /* 0x000fe20008000000 */
[----:B------:R-:W-:Y:S01]  /*2440*/  UMOV UR55, UR47 ;  /* 0x0000002f00377c82 */ /* 0x000fe20008000000 */
        /* <DEDUP_REMOVED lines=34> */
[----:B------:R-:W-:Y:S01]  /*2670*/  UMOV UR59, 0x80000020 ;  /* 0x80000020003b7882 */ /* 0x000fe20000000000 */
        /* <DEDUP_REMOVED lines=24> */
[----:B------:R-:W-:Y:S01]  /*2800*/  UMOV UR19, 0x80000020 ;  /* 0x8000002000137882 */ /* 0x000fe20000000000 */
[----:B------:R-:W-:Y:S01]  /*2810*/  UMOV UR23, 0x80000020 ;  /* 0x8000002000177882 */ /* 0x000fe20000000000 */
[----:B------:R-:W-:Y:S01]  /*2820*/  UMOV UR31, 0x80000020 ;  /* 0x80000020001f7882 */ /* 0x000fe20000000000 */
[----:B------:R-:W-:Y:S01]  /*2830*/  UMOV UR35, 0x80000020 ;  /* 0x8000002000237882 */ /* 0x000fe20000000000 */
[----:B------:R-:W-:Y:S01]  /*2840*/  UMOV UR39, 0x80000020 ;  /* 0x8000002000277882 */ /* 0x000fe20000000000 */
[----:B------:R-:W-:Y:S01]  /*2850*/  UMOV UR43, 0x80000020 ;  /* 0x80000020002b7882 */ /* 0x000fe20000000000 */
[----:B------:R-:W-:Y:S01]  /*2860*/  UMOV UR44, UR8 ;  /* 0x00000008002c7c82 */ /* 0x000fe20008000000 */
[----:B------:R-:W-:Y:S01]  /*2870*/  UMOV UR45, UR9 ;  /* 0x00000009002d7c82 */ /* 0x000fe20008000000 */
[----:B------:R-:W-:Y:S02]  /*2880*/  WARPGROUP.DEPBAR.LE gsb0, 0x0 ;  /* 0x00008000000079c5 */ /* 0x000fe40000010000 */
[----:B------:R-:W-:-:S06]  /*2890*/  WARPGROUP.ARRIVE ;  /* 0x00000000000079c5 */ /* 0x000fcc0000000000 */
[----:B------:R-:W-:Y:S01]  /*28a0*/  HGMMA.64x16x16.F32.BF16 R168, gdesc[UR4], RZ, !UPT, gsb0 ;  /* 0x0020000004a879f0 */ /* 0x000fe2000c0018ff */
[----:B------:R-:W-:Y:S01]  /*28b0*/  R2UR UR7, R13 ;  /* 0x000000000d0772ca */ /* 0x000fe200000e0000 */
[----:B------:R-:W-:Y:S01]  /*28c0*/  UMOV UR47, 0x80000020 ;  /* 0x80000020002f7882 */ /* 0x000fe20000000000 */
[----:B------:R-:W-:Y:S01]  /*28d0*/  R2UR UR6, R14 ;  /* 0x000000000e0672ca */ /* 0x000fe200000e0000 */
[----:B------:R-:W-:Y:S01]  /*28e0*/  UMOV UR4, UR8 ;  /* 0x0000000800047c82 */ /* 0x000fe20008000000 */
[----:B------:R-:W-:-:S11]  /*28f0*/  UMOV UR5, UR9 ;  /* 0x0000000900057c82 */ /* 0x000fd60008000000 */
[----:B------:R-:W-:Y:S02]  /*2900*/  UIADD3 UR18, UR6, 0x2, URZ ;  /* 0x0000000206127890 */ /* 0x000fe4000fffe03f */
[----:B------:R-:W-:Y:S02]  /*2910*/  UIADD3 UR14, UR6, 0x42, URZ ;  /* 0x00000042060e7890 */ /* 0x000fe4000fffe03f */
[----:B------:R-:W-:-:S03]  /*2920*/  UIADD3 UR58, UR6, 0x82, URZ ;  /* 0x00000082063a7890 */ /* 0x000fc6000fffe03f */
[----:B------:R-:W-:Y:S01]  /*2930*/  UMOV UR10, UR18 ;  /* 0x00000012000a7c82 */ /* 0x000fe20008000000 */
[----:B------:R-:W-:Y:S02]  /*2940*/  WARPGROUP.DEPBAR.LE gsb0, 0x0 ;  /* 0x00008000000079c5 */ /* 0x000fe40000010000 */
[----:B------:R-:W-:-:S06]  /*2950*/  WARPGROUP.ARRIVE ;  /* 0x00000000000079c5 */ /* 0x000fcc0000000000 */
[----:B------:R-:W-:Y:S01]  /*2960*/  HGMMA.64x16x16.F32.BF16 R184, gdesc[UR52], RZ, !UPT, gsb0 ;  /* 0x0020000034b879f0 */ /* 0x000fe2000c0018ff */
[----:B------:R-:W-:Y:S01]  /*2970*/  R2UR UR53, R11 ;  /* 0x000000000b3572ca */ /* 0x000fe200000e0000 */
[----:B------:R-:W-:Y:S01]  /*2980*/  UMOV UR54, UR6 ;  /* 0x0000000600367c82 */ /* 0x000fe20008000000 */
[----:B------:R-:W-:Y:S01]  /*2990*/  R2UR UR52, R12 ;  /* 0x000000000c3472ca */ /* 0x000fe200000e0000 */
[----:B------:R-:W-:Y:S01]  /*29a0*/  UMOV UR55, UR7 ;  /* 0x0000000700377c82 */ /* 0x000fe20008000000 */
[----:B------:R-:W-:Y:S02]  /*29b0*/  WARPGROUP.DEPBAR.LE gsb0, 0x0 ;  /* 0x00008000000079c5 */ /* 0x000fe40000010000 */
[----:B------:R-:W-:-:S06]  /*29c0*/  WARPGROUP.ARRIVE ;  /* 0x00000000000079c5 */ /* 0x000fcc0000000000 */
[----:B------:R-:W-:Y:S01]  /*29d0*/  HGMMA.64x16x16.F32.BF16 R200, gdesc[UR48], RZ, !UPT, gsb0 ;  /* 0x0020000030c879f0 */ /* 0x000fe2000c0018ff */
[----:B------:R-:W-:Y:S02]  /*29e0*/  R2UR UR51, R5 ;  /* 0x00000000053372ca */ /* 0x000fe400000e0000 */
[----:B------:R-:W-:Y:S02]  /*29f0*/  R2UR UR50, R4 ;  /* 0x00000000043272ca */ /* 0x000fe400000e0000 */
[----:B------:R-:W-:Y:S02]  /*2a00*/  R2UR UR49, R3 ;  /* 0x00000000033172ca */ /* 0x000fe400000e0000 */
[----:B------:R-:W-:Y:S01]  /*2a10*/  R2UR UR48, R0 ;  /* 0x00000000003072ca */ /* 0x000fe200000e0000 */
[----:B------:R-:W-:Y:S02]  /*2a20*/  WARPGROUP.DEPBAR.LE gsb0, 0x0 ;  /* 0x00008000000079c5 */ /* 0x000fe40000010000 */
[----:B------:R-:W-:-:S06]  /*2a30*/  WARPGROUP.ARRIVE ;  /* 0x00000000000079c5 */ /* 0x000fcc0000000000 */
[----:B------:R-:W-:Y:S01]  /*2a40*/  HGMMA.64x16x16.F32.BF16 R216, gdesc[UR24], RZ, !UPT, gsb0 ;  /* 0x0020000018d879f0 */ /* 0x000fe2000c0018ff */
[----:B------:R-:W-:Y:S02]  /*2a50*/  R2UR UR25, R10 ;  /* 0x000000000a1972ca */ /* 0x000fe400000e0000 */
[----:B------:R-:W-:Y:S01]  /*2a60*/  R2UR UR24, R9 ;  /* 0x00000000091872ca */ /* 0x000fe200000e0000 */
[----:B------:R-:W-:Y:S02]  /*2a70*/  WARPGROUP.DEPBAR.LE gsb0, 0x0 ;  /* 0x00008000000079c5 */ /* 0x000fe40000010000 */
[----:B0-----:R-:W-:-:S06]  /*2a80*/  WARPGROUP.ARRIVE ;  /* 0x00000000000079c5 */ /* 0x001fcc0000000000 */
[----:B------:R-:W-:Y:S01]  /*2a90*/  HGMMA.64x16x16.F32.BF16 R208, gdesc[UR48], RZ, !UPT, gsb0 ;  /* 0x0020000030d079f0 */ /* 0x000fe2000c0018ff */
[----:B------:R-:W-:Y:S01]  /*2aa0*/  UMOV UR48, UR8 ;  /* 0x0000000800307c82 */ /* 0x000fe20008000000 */
[----:B------:R-:W-:Y:S01]  /*2ab0*/  UMOV UR49, UR9 ;  /* 0x0000000900317c82 */ /* 0x000fe20008000000 */
[----:B------:R-:W-:Y:S02]  /*2ac0*/  WARPGROUP.DEPBAR.LE gsb0, 0x0 ;  /* 0x00008000000079c5 */ /* 0x000fe40000010000 */
[----:B------:R-:W-:Y:S02]  /*2ad0*/  IMAD.MOV.U32 R12, RZ, RZ, R208 ;  /* 0x000000ffff0c7224 */ /* 0x000fe400078e00d0 */
[----:B------:R-:W-:Y:S02]  /*2ae0*/  IMAD.MOV.U32 R11, RZ, RZ, R209 ;  /* 0x000000ffff0b7224 */ /* 0x000fe400078e00d1 */
[----:B------:R-:W-:Y:S02]  /*2af0*/  IMAD.MOV.U32 R10, RZ, RZ, R210 ;  /* 0x000000ffff0a7224 */ /* 0x000fe400078e00d2 */
[----:B------:R-:W-:-:S02]  /*2b00*/  IMAD.MOV.U32 R9, RZ, RZ, R211 ;  /* 0x000000ffff097224 */ /* 0x000fc400078e00d3 */
[----:B------:R-:W-:Y:S02]  /*2b10*/  IMAD.MOV.U32 R5, RZ, RZ, R212 ;  /* 0x000000ffff057224 */ /* 0x000fe400078e00d4 */
[----:B------:R-:W-:Y:S02]  /*2b20*/  IMAD.MOV.U32 R4, RZ, RZ, R213 ;  /* 0x000000ffff047224 */ /* 0x000fe400078e00d5 */
[----:B------:R-:W-:Y:S02]  /*2b30*/  IMAD.MOV.U32 R3, RZ, RZ, R214 ;  /* 0x000000ffff037224 */ /* 0x000fe400078e00d6 */
[----:B------:R-:W-:Y:S02]  /*2b40*/  IMAD.MOV.U32 R0, RZ, RZ, R215 ;  /* 0x000000ffff007224 */ /* 0x000fe400078e00d7 */
[----:B------:R-:W-:-:S06]  /*2b50*/  WARPGROUP.ARRIVE ;  /* 0x00000000000079c5 */ /* 0x000fcc0000000000 */
[----:B------:R-:W-:Y:S03]  /*2b60*/  HGMMA.64x16x16.F32.BF16 R208, gdesc[UR52], RZ, !UPT, gsb0 ;  /* 0x0020000034d079f0 */ /* 0x000fe6000c0018ff */
[----:B------:R-:W-:Y:S02]  /*2b70*/  WARPGROUP.DEPBAR.LE gsb0, 0x0 ;  /* 0x00008000000079c5 */ /* 0x000fe40000010000 */
[----:B------:R-:W-:Y:S02]  /*2b80*/  IMAD.MOV.U32 R14, RZ, RZ, R214 ;  /* 0x000000ffff0e7224 */ /* 0x000fe400078e00d6 */
[----:B------:R-:W-:Y:S02]  /*2b90*/  IMAD.MOV.U32 R13, RZ, RZ, R215 ;  /* 0x000000ffff0d7224 */ /* 0x000fe400078e00d7 */
[----:B------:R-:W-:Y:S01]  /*2ba0*/  IMAD.MOV.U32 R21, RZ, RZ, R212 ;  /* 0x000000ffff157224 */ /* 0x000fe200078e00d4 */
[----:B------:R-:W2:Y:S01]  /*2bb0*/  LDL.LU.64 R214, [R1+0x198] ;  /* 0x0001980001d67983 */ /* 0x000ea20000300a00 */
[----:B------:R-:W-:-:S02]  /*2bc0*/  IMAD.MOV.U32 R20, RZ, RZ, R213 ;  /* 0x000000ffff147224 */ /* 0x000fc400078e00d5 */
[----:B------:R-:W-:Y:S01]  /*2bd0*/  IMAD.MOV.U32 R23, RZ, RZ, R210 ;  /* 0x000000ffff177224 */ /* 0x000fe200078e00d2 */
[----:B------:R-:W2:Y:S01]  /*2be0*/  LDL.LU.64 R212, [R1+0x190] ;  /* 0x0001900001d47983 */ /* 0x000ea20000300a00 */
[----:B------:R-:W-:Y:S02]  /*2bf0*/  IMAD.MOV.U32 R22, RZ, RZ, R211 ;  /* 0x000000ffff167224 */ /* 0x000fe400078e00d3 */
[----:B------:R-:W-:Y:S01]  /*2c00*/  IMAD.MOV.U32 R225, RZ, RZ, R208 ;  /* 0x000000ffffe17224 */ /* 0x000fe200078e00d0 */
[----:B------:R-:W2:Y:S01]  /*2c10*/  LDL.LU.64 R210, [R1+0x188] ;  /* 0x0001880001d27983 */ /* 0x000ea20000300a00 */
[----:B------:R-:W-:-:S03]  /*2c20*/  IMAD.MOV.U32 R224, RZ, RZ, R209 ;  /* 0x000000ffffe07224 */ /* 0x000fc600078e00d1 */
[----:B------:R-:W2:Y:S02]  /*2c30*/  LDL.LU.64 R208, [R1+0x180] ;  /* 0x0001800001d07983 */ /* 0x000ea40000300a00 */
[----:B--2---:R-:W-:-:S06]  /*2c40*/  WARPGROUP.ARRIVE ;  /* 0x00000000000079c5 */ /* 0x004fcc0000000000 */
[----:B------:R-:W-:Y:S03]  /*2c50*/  HGMMA.64x16x16.F32.BF16 R208, gdesc[UR8], R208, gsb0 ;  /* 0x0020000008d079f0 */ /* 0x000fe600080018d0 */
[----:B------:R-:W-:Y:S02]  /*2c60*/  WARPGROUP.DEPBAR.LE gsb0, 0x0 ;  /* 0x00008000000079c5 */ /* 0x000fe40000010000 */
[----:B------:R-:W-:Y:S04]  /*2c70*/  STL.64 [R1+0x80], R208 ;  /* 0x000080d001007387 */ /* 0x000fe80000100a00 */
[----:B------:R-:W-:Y:S04]  /*2c80*/  STL.64 [R1+0x88], R210 ;  /* 0x000088d201007387 */ /* 0x000fe80000100a00 */
[----:B------:R-:W-:Y:S04]  /*2c90*/  STL.64 [R1+0x90], R212 ;  /* 0x000090d401007387 */ /* 0x000fe80000100a00 */
[----:B------:R0:W-:Y:S04]  /*2ca0*/  STL.64 [R1+0x98], R214 ;  /* 0x000098d601007387 */ /* 0x0001e80000100a00 */
[----:B0-----:R-:W2:Y:S04]  /*2cb0*/  LDL.LU.64 R214, [R1+0x178] ;  /* 0x0001780001d67983 */ /* 0x001ea80000300a00 */
[----:B------:R-:W2:Y:S04]  /*2cc0*/  LDL.LU.64 R212, [R1+0x170] ;  /* 0x0001700001d47983 */ /* 0x000ea80000300a00 */
[----:B------:R-:W2:Y:S04]  /*2cd0*/  LDL.LU.64 R210, [R1+0x168] ;  /* 0x0001680001d27983 */ /* 0x000ea80000300a00 */
[----:B------:R-:W2:Y:S01]  /*2ce0*/  LDL.LU.64 R208, [R1+0x160] ;  /* 0x0001600001d07983 */ /* 0x000ea20000300a00 */
[----:B------:R-:W-:Y:S01]  /*2cf0*/  UMOV UR50, UR14 ;  /* 0x0000000e00327c82 */ /* 0x000fe20008000000 */
[----:B------:R-:W-:Y:S01]  /*2d00*/  UMOV UR51, 0x80000020 ;  /* 0x8000002000337882 */ /* 0x000fe20000000000 */
        /* <DEDUP_REMOVED lines=10> */
[----:B------:R-:W2:Y:S02]  /*2db0*/  LDL.LU.64 R208, [R1+0x140] ;  /* 0x0001400001d07983 */ /* 0x000ea40000300a00 */
[----:B--2---:R-:W-:-:S06]  /*2dc0*/  WARPGROUP.ARRIVE ;  /* 0x00000000000079c5 */ /* 0x004fcc0000000000 */
[----:B------:R-:W-:Y:S03]  /*2dd0*/  HGMMA.64x16x16.F32.BF16 R208, gdesc[UR56], R208, gsb0 ;  /* 0x0020000038d079f0 */ /* 0x000fe600080018d0 */
[----:B------:R-:W-:Y:S02]  /*2de0*/  WARPGROUP.DEPBAR.LE gsb0, 0x0 ;  /* 0x00008000000079c5 */ /* 0x000fe40000010000 */
[----:B------:R-:W-:Y:S04]  /*2df0*/  STL.64 [R1], R208 ;  /* 0x000000d001007387 */ /* 0x000fe80000100a00 */
[----:B------:R-:W-:Y:S04]  /*2e00*/  STL.64 [R1+0x8], R210 ;  /* 0x000008d201007387 */ /* 0x000fe80000100a00 */
[----:B------:R-:W-:Y:S04]  /*2e10*/  STL.64 [R1+0x10], R212 ;  /* 0x000010d401007387 */ /* 0x000fe80000100a00 */
[----:B------:R0:W-:Y:S04]  /*2e20*/  STL.64 [R1+0x18], R214 ;  /* 0x000018d601007387 */ /* 0x0001e80000100a00 */
[----:B0-----:R-:W2:Y:S04]  /*2e30*/  LDL.LU.64 R214, [R1+0x138] ;  /* 0x0001380001d67983 */ /* 0x001ea80000300a00 */
[----:B------:R-:W2:Y:S04]  /*2e40*/  LDL.LU.64 R212, [R1+0x130] ;  /* 0x0001300001d47983 */ /* 0x000ea80000300a00 */
[----:B------:R-:W2:Y:S04]  /*2e50*/  LDL.LU.64 R210, [R1+0x128] ;  /* 0x0001280001d27983 */ /* 0x000ea80000300a00 */
[----:B------:R-:W2:Y:S01]  /*2e60*/  LDL.LU.64 R208, [R1+0x120] ;  /* 0x0001200001d07983 */ /* 0x000ea20000300a00 */
[----:B------:R-:W-:Y:S01]  /*2e70*/  UIADD3 UR7, UR6, 0xc2, URZ ;  /* 0x000000c206077890 */ /* 0x000fe2000fffe03f */
[----:B------:R-:W-:Y:S01]  /*2e80*/  UMOV UR14, UR50 ;  /* 0x00000032000e7c82 */ /* 0x000fe20008000000 */
[----:B------:R-:W-:Y:S01]  /*2e90*/  UMOV UR15, UR51 ;  /* 0x00000033000f7c82 */ /* 0x000fe20008000000 */
[----:B------:R-:W-:Y:S01]  /*2ea0*/  UMOV UR56, UR14 ;  /* 0x0000000e00387c82 */ /* 0x000fe20008000000 */
[----:B------:R-:W-:Y:S01]  /*2eb0*/  UMOV UR57, UR15 ;  /* 0x0000000f00397c82 */ /* 0x000fe20008000000 */
[----:B------:R-:W-:-:S02]  /*2ec0*/  UMOV UR15, 0x80000020 ;  /* 0x80000020000f7882 */ /* 0x000fc40000000000 */
[----:B------:R-:W-:Y:S01]  /*2ed0*/  UMOV UR14, UR7 ;  /* 0x00000007000e7c82 */ /* 0x000fe20008000000 */
[----:B------:R-:W-:Y:S02]  /*2ee0*/  UIADD3 UR18, UR6, 0x102, URZ ;  /* 0x0000010206127890 */ /* 0x000fe4000fffe03f */
[----:B------:R-:W-:Y:S02]  /*2ef0*/  UIADD3 UR22, UR6, 0x142, URZ ;  /* 0x0000014206167890 */ /* 0x000fe4000fffe03f */
[----:B------:R-:W-:Y:S01]  /*2f00*/  UIADD3 UR26, UR6, 0x182, URZ ;  /* 0x00000182061a7890 */ /* 0x000fe2000fffe03f */
[----:B------:R-:W-:Y:S01]  /*2f10*/  UMOV UR27, 0x80000020 ;  /* 0x80000020001b7882 */ /* 0x000fe20000000000 */
[----:B------:R-:W-:Y:S01]  /*2f20*/  UIADD3 UR30, UR6, 0x1c2, URZ ;  /* 0x000001c2061e7890 */ /* 0x000fe2000fffe03f */
[----:B--2---:R-:W-:-:S06]  /*2f30*/  WARPGROUP.ARRIVE ;  /* 0x00000000000079c5 */ /* 0x004fcc0000000000 */
[----:B------:R-:W-:Y:S03]  /*2f40*/  HGMMA.64x16x16.F32.BF16 R208, gdesc[UR12], R208, gsb0 ;  /* 0x002000000cd079f0 */ /* 0x000fe600080018d0 */
[----:B------:R-:W-:Y:S02]  /*2f50*/  WARPGROUP.DEPBAR.LE gsb0, 0x0 ;  /* 0x00008000000079c5 */ /* 0x000fe40000010000 */
[----:B------:R-:W-:-:S06]  /*2f60*/  WARPGROUP.ARRIVE ;  /* 0x00000000000079c5 */ /* 0x000fcc0000000000 */
        /* <DEDUP_REMOVED lines=9> */
[----:B------:R-:W-:Y:S01]  /*3000*/  HGMMA.64x16x16.F32.BF16 R144, gdesc[UR28], R144, gsb0 ;  /* 0x002000001c9079f0 */ /* 0x000fe20008001890 */
[----:B------:R-:W-:Y:S02]  /*3010*/  UIADD3 UR34, UR6, 0x202, URZ ;  /* 0x0000020206227890 */ /* 0x000fe4000fffe03f */
        /* <DEDUP_REMOVED lines=16> */
[----:B------:R-:W-:Y:S02]  /*3120*/  UIADD3 UR50, UR6, 0x342, URZ ;  /* 0x0000034206327890 */ /* 0x000fe4000fffe03f */
[----:B------:R-:W-:Y:S01]  /*3130*/  UIADD3 UR54, UR6, 0x382, URZ ;  /* 0x0000038206367890 */ /* 0x000fe2000fffe03f */
[----:B------:R-:W-:Y:S02]  /*3140*/  UMOV UR7, 0x80000020 ;  /* 0x8000002000077882 */ /* 0x000fe40000000000 */
[----:B------:R-:W-:Y:S01]  /*3150*/  UMOV UR6, UR12 ;  /* 0x0000000c00067c82 */ /* 0x000fe20008000000 */
[----:B------:R-:W-:Y:S02]  /*3160*/  WARPGROUP.DEPBAR.LE gsb0, 0x0 ;  /* 0x00008000000079c5 */ /* 0x000fe40000010000 */
[----:B------:R-:W-:-:S06]  /*3170*/  WARPGROUP.ARRIVE ;  /* 0x00000000000079c5 */ /* 0x000fcc0000000000 */
[----:B------:R-:W-:Y:S01]  /*3180*/  HGMMA.64x16x16.F32.BF16 R64, gdesc[UR4], R64, gsb0 ;  /* 0x00200000044079f0 */ /* 0x000fe20008001840 */
[----:B------:R-:W-:Y:S01]  /*3190*/  UMOV UR48, UR8 ;  /* 0x0000000800307c82 */ /* 0x000fe20008000000 */
[----:B------:R-:W-:Y:S01]  /*31a0*/  UMOV UR49, UR9 ;  /* 0x0000000900317c82 */ /* 0x000fe20008000000 */
[----:B------:R-:W-:Y:S01]  /*31b0*/  UMOV UR51, 0x80000020 ;  /* 0x8000002000337882 */ /* 0x000fe20000000000 */
        /* <DEDUP_REMOVED lines=9> */
[----:B------:R-:W-:Y:S01]  /*3250*/  UIADD3 UR60, UR60, 0x202, URZ ;  /* 0x000002023c3c7890 */ /* 0x000fe2000fffe03f */
[----:B------:R-:W-:-:S06]  /*3260*/  UMOV UR53, 0x80000020 ;  /* 0x8000002000357882 */ /* 0x000fcc0000000000 */
[----:B------:R-:W-:Y:S01]  /*3270*/  UMOV UR52, UR60 ;  /* 0x0000003c00347c82 */ /* 0x000fe20008000000 */
[----:B------:R-:W-:Y:S02]  /*3280*/  WARPGROUP.DEPBAR.LE gsb0, 0x0 ;  /* 0x00008000000079c5 */ /* 0x000fe40000010000 */
[----:B------:R-:W-:-:S06]  /*3290*/  WARPGROUP.ARRIVE ;  /* 0x00000000000079c5 */ /* 0x000fcc0000000000 */
[----:B------:R-:W-:Y:S01]  /*32a0*/  HGMMA.64x16x16.F32.BF16 R24, gdesc[UR52], R24, gsb0 ;  /* 0x00200000341879f0 */ /* 0x000fe20008001818 */
[----:B------:R-:W-:Y:S01]  /*32b0*/  UMOV UR48, UR52 ;  /* 0x0000003400307c82 */ /* 0x000fe20008000000 */
        /* <DEDUP_REMOVED lines=56> */
[----:B------:R-:W-:Y:S01]  /*3640*/  UMOV UR56, UR52 ;  /* 0x0000003400387c82 */ /* 0x000fe20008000000 */
[----:B------:R-:W-:Y:S01]  /*3650*/  UMOV UR57, UR53 ;  /* 0x0000003500397c82 */ /* 0x000fe20008000000 */
[----:B------:R0:W-:Y:S01]  /*3660*/  STL.64 [R1+0xf8], R214 ;  /* 0x0000f8d601007387 */ /* 0x0001e20000100a00 */
[----:B------:R-:W-:Y:S02]  /*3670*/  WARPGROUP.DEPBAR.LE gsb0, 0x0 ;  /* 0x00008000000079c5 */ /* 0x000fe40000010000 */
[----:B------:R-:W-:-:S06]  /*3680*/  WARPGROUP.ARRIVE ;  /* 0x00000000000079c5 */ /* 0x000fcc0000000000 */
[----:B------:R-:W-:Y:S01]  /*3690*/  HGMMA.64x16x16.F32.BF16 R216, gdesc[UR56], R216, gsb0 ;  /* 0x0020000038d879f0 */ /* 0x000fe200080018d8 */
[----:B------:R1:W-:Y:S01]  /*36a0*/  STL.64 [R1+0xf0], R212 ;  /* 0x0000f0d401007387 */ /* 0x0003e20000100a00 */
[----:B0-----:R-:W-:Y:S02]  /*36b0*/  IMAD.MOV.U32 R214, RZ, RZ, R14 ;  /* 0x000000ffffd67224 */ /* 0x001fe400078e000e */
[----:B------:R-:W-:Y:S01]  /*36c0*/  IMAD.MOV.U32 R215, RZ, RZ, R13 ;  /* 0x000000ffffd77224 */ /* 0x000fe200078e000d */
[----:B------:R0:W-:Y:S04]  /*36d0*/  STL.64 [R1+0xe8], R210 ;  /* 0x0000e8d201007387 */ /* 0x0001e80000100a00 */
[----:B------:R2:W-:Y:S01]  /*36e0*/  STL.64 [R1+0xe0], R208 ;  /* 0x0000e0d001007387 */ /* 0x0005e20000100a00 */
[----:B-1----:R-:W-:-:S02]  /*36f0*/  IMAD.MOV.U32 R212, RZ, RZ, R21 ;  /* 0x000000ffffd47224 */ /* 0x002fc400078e0015 */
[----:B------:R-:W-:Y:S02]  /*3700*/  IMAD.MOV.U32 R213, RZ, RZ, R20 ;  /* 0x000000ffffd57224 */ /* 0x000fe400078e0014 */
[----:B0-----:R-:W-:Y:S02]  /*3710*/  IMAD.MOV.U32 R210, RZ, RZ, R23 ;  /* 0x000000ffffd27224 */ /* 0x001fe400078e0017 */
[----:B------:R-:W-:Y:S02]  /*3720*/  IMAD.MOV.U32 R211, RZ, RZ, R22 ;  /* 0x000000ffffd37224 */ /* 0x000fe400078e0016 */
[----:B--2---:R-:W-:Y:S02]  /*3730*/  IMAD.MOV.U32 R208, RZ, RZ, R225 ;  /* 0x000000ffffd07224 */ /* 0x004fe400078e00e1 */
[----:B------:R-:W-:Y:S01]  /*3740*/  IMAD.MOV.U32 R209, RZ, RZ, R224 ;  /* 0x000000ffffd17224 */ /* 0x000fe200078e00e0 */
[----:B------:R0:W-:Y:S04]  /*3750*/  STL.64 [R1+0x118], R214 ;  /* 0x000118d601007387 */ /* 0x0001e80000100a00 */
[----:B------:R1:W-:Y:S04]  /*3760*/  STL.64 [R1+0x110], R212 ;  /* 0x000110d401007387 */ /* 0x0003e80000100a00 */
[----:B------:R2:W-:Y:S04]  /*3770*/  STL.64 [R1+0x108], R210 ;  /* 0x000108d201007387 */ /* 0x0005e80000100a00 */
[----:B------:R3:W-:Y:S01]  /*3780*/  STL.64 [R1+0x100], R208 ;  /* 0x000100d001007387 */ /* 0x0007e20000100a00 */
[----:B0-----:R-:W-:-:S02]  /*3790*/  IMAD.MOV.U32 R214, RZ, RZ, R3 ;  /* 0x000000ffffd67224 */ /* 0x001fc400078e0003 */
[----:B------:R-:W-:Y:S02]  /*37a0*/  IMAD.MOV.U32 R215, RZ, RZ, R0 ;  /* 0x000000ffffd77224 */ /* 0x000fe400078e0000 */
[----:B-1----:R-:W-:Y:S02]  /*37b0*/  IMAD.MOV.U32 R212, RZ, RZ, R5 ;  /* 0x000000ffffd47224 */ /* 0x002fe400078e0005 */
[----:B------:R-:W-:Y:S02]  /*37c0*/  IMAD.MOV.U32 R213, RZ, RZ, R4 ;  /* 0x000000ffffd57224 */ /* 0x000fe400078e0004 */
[----:B--2---:R-:W-:Y:S02]  /*37d0*/  IMAD.MOV.U32 R210, RZ, RZ, R10 ;  /* 0x000000ffffd27224 */ /* 0x004fe400078e000a */
[----:B------:R-:W-:Y:S02]  /*37e0*/  IMAD.MOV.U32 R211, RZ, RZ, R9 ;  /* 0x000000ffffd37224 */ /* 0x000fe400078e0009 */
[----:B---3--:R-:W-:-:S02]  /*37f0*/  IMAD.MOV.U32 R208, RZ, RZ, R12 ;  /* 0x000000ffffd07224 */ /* 0x008fc400078e000c */
[----:B------:R-:W-:Y:S01]  /*3800*/  IMAD.MOV.U32 R209, RZ, RZ, R11 ;  /* 0x000000ffffd17224 */ /* 0x000fe200078e000b */
[----:B------:R-:W-:-:S05]  /*3810*/  WARPGROUP.DEPBAR.LE gsb0, 0x0 ;  /* 0x00008000000079c5 */ /* 0x000fca0000010000 */
[----:B------:R-:W-:Y:S01]  /*3820*/  WARPGROUP.ARRIVE ;  /* 0x00000000000079c5 */ /* 0x000fe20000000000 */
[----:B------:R-:W-:Y:S01]  /*3830*/  UMOV UR54, UR8 ;  /* 0x0000000800367c82 */ /* 0x000fe20008000000 */
[----:B------:R-:W-:-:S04]  /*3840*/  UMOV UR55, UR9 ;  /* 0x0000000900377c82 */ /* 0x000fc80008000000 */
        /* <DEDUP_REMOVED lines=11> */
[----:B------:R-:W-:Y:S01]  /*3900*/  UMOV UR9, UR53 ;  /* 0x0000003500097c82 */ /* 0x000fe20008000000 */
[----:B--2---:R-:W-:-:S06]  /*3910*/  WARPGROUP.ARRIVE ;  /* 0x00000000000079c5 */ /* 0x004fcc0000000000 */
[----:B------:R-:W-:Y:S03]  /*3920*/  HGMMA.64x16x16.F32.BF16 R208, gdesc[UR8], R208, gsb0 ;  /* 0x0020000008d079f0 */ /* 0x000fe600080018d0 */
[----:B------:R-:W-:Y:S02]  /*3930*/  WARPGROUP.DEPBAR.LE gsb0, 0x0 ;  /* 0x00008000000079c5 */ /* 0x000fe40000010000 */
[----:B------:R-:W-:Y:S04]  /*3940*/  STL.64 [R1+0x60], R208 ;  /* 0x000060d001007387 */ /* 0x000fe80000100a00 */
[----:B------:R-:W-:Y:S04]  /*3950*/  STL.64 [R1+0x68], R210 ;  /* 0x000068d201007387 */ /* 0x000fe80000100a00 */
[----:B------:R-:W-:Y:S04]  /*3960*/  STL.64 [R1+0x70], R212 ;  /* 0x000070d401007387 */ /* 0x000fe80000100a00 */
[----:B------:R0:W-:Y:S04]  /*3970*/  STL.64 [R1+0x78], R214 ;  /* 0x000078d601007387 */ /* 0x0001e80000100a00 */
[----:B0-----:R0:W5:Y:S04]  /*3980*/  LDL.LU.64 R214, [R1+0xf8] ;  /* 0x0000f80001d67983 */ /* 0x0011680000300a00 */
[----:B------:R0:W5:Y:S04]  /*3990*/  LDL.LU.64 R212, [R1+0xf0] ;  /* 0x0000f00001d47983 */ /* 0x0001680000300a00 */
[----:B------:R0:W5:Y:S04]  /*39a0*/  LDL.LU.64 R210, [R1+0xe8] ;  /* 0x0000e80001d27983 */ /* 0x0001680000300a00 */
[----:B------:R0:W5:Y:S01]  /*39b0*/  LDL.LU.64 R208, [R1+0xe0] ;  /* 0x0000e00001d07983 */ /* 0x0001620000300a00 */
[----:B------:R-:W-:Y:S05]  /*39c0*/  @!P1 BRA `(.L_x_19) ;  /* 0x0000002400d89947 */ /* 0x000fea0003800000 */
[----:B------:R-:W2:Y:S01]  /*39d0*/  LDL R0, [R1+0xcc] ;  /* 0x0000cc0001007983 */ /* 0x000ea20000100800 */
[----:B------:R-:W-:-:S13]  /*39e0*/  R2UR UR5, R15 ;  /* 0x000000000f0572ca */ /* 0x000fda00000e0000 */
[----:B------:R-:W-:-:S04]  /*39f0*/  UIADD3 UR60, UR5, 0x1, URZ ;  /* 0x00000001053c7890 */ /* 0x000fc8000fffe03f */
[----:B------:R-:W-:-:S04]  /*3a00*/  UISETP.NE.AND UP0, UPT, UR60, 0x8, UPT ;  /* 0x000000083c00788c */ /* 0x000fc8000bf05270 */
[----:B------:R-:W-:Y:S02]  /*3a10*/  USEL UR4, URZ, 0x1, UP0 ;  /* 0x000000013f047887 */ /* 0x000fe40008000000 */
[----:B------:R-:W-:Y:S01]  /*3a20*/  USEL UR60, UR60, URZ, UP0 ;  /* 0x0000003f3c3c7287 */ /* 0x000fe20008000000 */
[----:B--2---:R-:W-:Y:S01]  /*3a30*/  R2UR UR6, R0 ;  /* 0x00000000000672ca */ /* 0x004fe200000e0000 */
[----:B------:R-:W-:-:S12]  /*3a40*/  IMAD.MOV.U32 R0, RZ, RZ, R8 ;  /* 0x000000ffff007224 */ /* 0x000fd800078e0008 */
[----:B------:R-:W-:-:S06]  /*3a50*/  ULOP3.LUT UR4, UR6, UR4, URZ, 0x3c, !UPT ;  /* 0x0000000406047292 */ /* 0x000fcc000f8e3c3f */
[----:B------:R-:W-:Y:S01]  /*3a60*/  IMAD.U32 R3, RZ, RZ, UR4 ;  /* 0x00000004ff037e24 */ /* 0x000fe2000f8e00ff */
[----:B------:R-:W-:Y:S02]  /*3a70*/  UMOV UR4, UR5 ;  /* 0x0000000500047c82 */ /* 0x000fe40008000000 */
[----:B------:R-:W-:-:S07]  /*3a80*/  IMAD.U32 R4, RZ, RZ, UR4 ;  /* 0x00000004ff047e24 */ /* 0x000fce000f8e00ff */
.L_x_26:
[----:B------:R-:W-:Y:S05]  /*3a90*/  @!P0 BRA `(.L_x_20) ;  /* 0x0000000000048947 */ /* 0x000fea0003800000 */
[----:B------:R-:W-:Y:S01]  /*3aa0*/  BPT.TRAP 0x1 ;  /* 0x000000040000795c */ /* 0x000fe20000300000 */
.L_x_20:
[----:B------:R-:W-:Y:S02]  /*3ab0*/  R2UR UR4, R17 ;  /* 0x00000000110472ca */ /* 0x000fe400000e0000 */
[----:B------:R-:W-:-:S11]  /*3ac0*/  SHF.L.U32 R5, R3, 0x1f, RZ ;  /* 0x0000001f03057819 */ /* 0x000fd600000006ff */
[----:B------:R-:W-:-:S09]  /*3ad0*/  ULEA UR4, UR60, UR4, 0x3 ;  /* 0x000000043c047291 */ /* 0x000fd2000f8e183f */
[----:B------:R1:W2:Y:S01]  /*3ae0*/  SYNCS.PHASECHK.TRANS64.TRYWAIT P1, [UR4], R5 ;  /* 0x00000005ff0075a7 */ /* 0x0002a20008020144 */
[----:B------:R-:W-:Y:S05]  /*3af0*/  @!P0 BRA `(.L_x_21) ;  /* 0x0000000000048947 */ /* 0x000fea0003800000 */
[----:B------:R-:W-:Y:S01]  /*3b00*/  BPT.TRAP 0x1 ;  /* 0x000000040000795c */ /* 0x000fe20000300000 */
.L_x_21:
[----:B--2---:R-:W-:Y:S05]  /*3b10*/  @P1 BRA `(.L_x_22) ;  /* 0x0000000000081947 */ /* 0x004fea0003800000 */
[----:B------:R-:W2:Y:S02]  /*3b20*/  SYNCS.PHASECHK.TRANS64.TRYWAIT P1, [UR4], R5 ;  /* 0x00000005ff0075a7 */ /* 0x000ea40008020144 */
[----:B--2---:R-:W-:Y:S05]  /*3b30*/  @!P1 BRA `(.L_x_23) ;  /* 0x0000015400c49947 */ /* 0x004fea0003800000 */
.L_x_22:
[----:B------:R-:W-:Y:S04]  /*3b40*/  STL.64 [R1+0x1f8], R206 ;  /* 0x0001f8ce01007387 */ /* 0x000fe80000100a00 */
[----:B------:R-:W-:Y:S04]  /*3b50*/  STL.64 [R1+0x1f0], R204 ;  /* 0x0001f0cc01007387 */ /* 0x000fe80000100a00 */
[----:B------:R-:W-:Y:S04]  /*3b60*/  STL.64 [R1+0x1e8], R202 ;  /* 0x0001e8ca01007387 */ /* 0x000fe80000100a00 */
[----:B------:R3:W-:Y:S04]  /*3b70*/  STL.64 [R1+0x1e0], R200 ;  /* 0x0001e0c801007387 */ /* 0x0007e80000100a00 */
[----:B---3--:R-:W3:Y:S04]  /*3b80*/  LDL.LU.64 R200, [R1+0x40] ;  /* 0x0000400001c87983 */ /* 0x008ee80000300a00 */
[----:B------:R-:W3:Y:S04]  /*3b90*/  LDL.LU.64 R202, [R1+0x48] ;  /* 0x0000480001ca7983 */ /* 0x000ee80000300a00 */
[----:B------:R-:W3:Y:S04]  /*3ba0*/  LDL.LU.64 R204, [R1+0x50] ;  /* 0x0000500001cc7983 */ /* 0x000ee80000300a00 */
[----:B------:R-:W3:Y:S04]  /*3bb0*/  LDL.LU.64 R206, [R1+0x58] ;  /* 0x0000580001ce7983 */ /* 0x000ee80000300a00 */
[----:B------:R-:W-:Y:S04]  /*3bc0*/  STL.64 [R1+0x1d8], R222 ;  /* 0x0001d8de01007387 */ /* 0x000fe80000100a00 */
[----:B------:R4:W-:Y:S04]  /*3bd0*/  STL.64 [R1+0x1d0], R220 ;  /* 0x0001d0dc01007387 */ /* 0x0009e80000100a00 */
[----:B----4-:R-:W4:Y:S04]  /*3be0*/  LDL.LU.64 R220, [R1+0x80] ;  /* 0x0000800001dc7983 */ /* 0x010f280000300a00 */
[----:B------:R-:W4:Y:S04]  /*3bf0*/  LDL.LU.64 R222, [R1+0x88] ;  /* 0x0000880001de7983 */ /* 0x000f280000300a00 */
[----:B------:R-:W4:Y:S04]  /*3c00*/  LDL.LU.64 R224, [R1+0x90] ;  /* 0x0000900001e07983 */ /* 0x000f280000300a00 */
[----:B------:R-:W4:Y:S01]  /*3c10*/  LDL.LU.64 R226, [R1+0x98] ;  /* 0x0000980001e27983 */ /* 0x000f220000300a00 */
[----:B------:R-:W-:Y:S01]  /*3c20*/  R2UR UR5, R6 ;  /* 0x00000000060572ca */ /* 0x000fe200000e0000 */
[----:B------:R-:W-:Y:S01]  /*3c30*/  UMOV UR9, 0x80000020 ;  /* 0x8000002000097882 */ /* 0x000fe20000000000 */
[----:B------:R-:W-:Y:S01]  /*3c40*/  R2UR UR4, R7 ;  /* 0x00000000070472ca */ /* 0x000fe200000e0000 */
[----:B------:R-:W-:Y:S01]  /*3c50*/  UMOV UR11, 0x80000020 ;  /* 0x80000020000b7882 */ /* 0x000fe20000000000 */
[----:B------:R-:W-:Y:S04]  /*3c60*/  STL.64 [R1+0x1c8], R218 ;  /* 0x0001c8da01007387 */ /* 0x000fe80000100a00 */
[----:B------:R0:W-:Y:S04]  /*3c70*/  STL.64 [R1+0x1c0], R216 ;  /* 0x0001c0d801007387 */ /* 0x0001e80000100a00 */
[----:B------:R-:W-:Y:S01]  /*3c80*/  STL [R1+0x1bc], R4 ;  /* 0x0001bc0401007387 */ /* 0x000fe20000100800 */
[----:B------:R-:W-:-:S02]  /*3c90*/  UIMAD UR61, UR60, 0x300, UR5 ;  /* 0x000003003c3d78a4 */ /* 0x000fc4000f8e0205 */
[----:B------:R-:W-:Y:S01]  /*3ca0*/  UIMAD UR4, UR60, 0x3c0, UR4 ;  /* 0x000003c03c0478a4 */ /* 0x000fe2000f8e0204 */
[----:B------:R-:W-:Y:S03]  /*3cb0*/  STL [R1+0x1b8], R3 ;  /* 0x0001b80301007387 */ /* 0x000fe60000100800 */
[----:B------:R-:W-:Y:S01]  /*3cc0*/  UIADD3 UR5, UR4, 0x40, URZ ;  /* 0x0000004004057890 */ /* 0x000fe2000fffe03f */
[----:B-----5:R-:W-:Y:S01]  /*3cd0*/  STL [R1+0x1b4], R2 ;  /* 0x0001b40201007387 */ /* 0x020fe20000100800 */
[----:B------:R-:W-:Y:S01]  /*3ce0*/  UMOV UR8, UR61 ;  /* 0x0000003d00087c82 */ /* 0x000fe20008000000 */
[----:B------:R-:W-:Y:S01]  /*3cf0*/  UMOV UR10, UR4 ;  /* 0x00000004000a7c82 */ /* 0x000fe20008000000 */
[----:B----4-:R-:W-:Y:S01]  /*3d00*/  WARPGROUP.ARRIVE ;  /* 0x00000000000079c5 */ /* 0x010fe20000000000 */
[----:B------:R-:W-:Y:S01]  /*3d10*/  STL [R1+0x1b0], R0 ;  /* 0x0001b00001007387 */ /* 0x000fe20000100800 */
[----:B------:R-:W-:Y:S01]  /*3d20*/  UMOV UR17, UR9 ;  /* 0x0000000900117c82 */ /* 0x000fe20008000000 */
[----:B------:R-:W-:Y:S01]  /*3d30*/  UMOV UR19, 0x80000020 ;  /* 0x8000002000137882 */ /* 0x000fe20000000000 */
[----:B------:R-:W-:Y:S01]  /*3d40*/  UIADD3 UR6, UR4, 0x80, URZ ;  /* 0x0000008004067890 */ /* 0x000fe2000fffe03f */
[----:B------:R-:W-:Y:S01]  /*3d50*/  STL.64 [R1+0x1a8], R18 ;  /* 0x0001a81201007387 */ /* 0x000fe20000100a00 */
[----:B------:R-:W-:Y:S03]  /*3d60*/  HGMMA.64x16x16.F32.BF16 R220, gdesc[UR8], R220, gsb0 ;  /* 0x0020000008dc79f0 */ /* 0x000fe600080018dc */
[----:B------:R4:W-:Y:S04]  /*3d70*/  STL.64 [R1+0x1a0], R16 ;  /* 0x0001a01001007387 */ /* 0x0009e80000100a00 */
[----:B0-----:R-:W4:Y:S04]  /*3d80*/  LDL.LU.64 R216, [R1] ;  /* 0x0000000001d87983 */ /* 0x001f280000300a00 */
[----:B------:R-:W4:Y:S01]  /*3d90*/  LDL.LU.64 R218, [R1+0x8] ;  /* 0x0000080001da7983 */ /* 0x000f220000300a00 */
[----:B------:R-:W-:-:S02]  /*3da0*/  WARPGROUP.DEPBAR.LE gsb0, 0x0 ;  /* 0x00008000000079c5 */ /* 0x000fc40000010000 */
[----:B------:R-:W-:Y:S02]  /*3db0*/  IMAD.MOV.U32 R15, RZ, RZ, R220 ;  /* 0x000000ffff0f7224 */ /* 0x000fe400078e00dc */
[----:B------:R-:W-:Y:S02]  /*3dc0*/  IMAD.MOV.U32 R14, RZ, RZ, R221 ;  /* 0x000000ffff0e7224 */ /* 0x000fe400078e00dd */
[----:B------:R-:W-:Y:S01]  /*3dd0*/  IMAD.MOV.U32 R13, RZ, RZ, R222 ;  /* 0x000000ffff0d7224 */ /* 0x000fe200078e00de */
[----:B------:R-:W4:Y:S01]  /*3de0*/  LDL.LU.64 R220, [R1+0x10] ;  /* 0x0000100001dc7983 */ /* 0x000f220000300a00 */
[----:B------:R-:W-:Y:S01]  /*3df0*/  IMAD.MOV.U32 R12, RZ, RZ, R223 ;  /* 0x000000ffff0c7224 */ /* 0x000fe200078e00df */
[----:B---3--:R-:W-:Y:S01]  /*3e00*/  WARPGROUP.ARRIVE ;  /* 0x00000000000079c5 */ /* 0x008fe20000000000 */
[----:B------:R-:W-:Y:S01]  /*3e10*/  UMOV UR16, UR8 ;  /* 0x0000000800107c82 */ /* 0x000fe20008000000 */
[----:B------:R-:W4:Y:S01]  /*3e20*/  LDL.LU.64 R222, [R1+0x18] ;  /* 0x0000180001de7983 */ /* 0x000f220000300a00 */
[----:B------:R-:W-:Y:S01]  /*3e30*/  UMOV UR18, UR5 ;  /* 0x0000000500127c82 */ /* 0x000fe20008000000 */
[----:B------:R-:W-:Y:S01]  /*3e40*/  UMOV UR20, UR8 ;  /* 0x0000000800147c82 */ /* 0x000fe20008000000 */
[----:B------:R-:W-:Y:S01]  /*3e50*/  UMOV UR21, UR9 ;  /* 0x0000000900157c82 */ /* 0x000fe20008000000 */
[----:B------:R-:W-:Y:S01]  /*3e60*/  HGMMA.64x16x16.F32.BF16 R200, gdesc[UR16], R200, gsb0 ;  /* 0x0020000010c879f0 */ /* 0x000fe200080018c8 */
[----:B------:R-:W-:Y:S01]  /*3e70*/  UMOV UR22, UR6 ;  /* 0x0000000600167c82 */ /* 0x000fe20008000000 */
[----:B------:R-:W-:Y:S01]  /*3e80*/  UMOV UR23, 0x80000020 ;  /* 0x8000002000177882 */ /* 0x000fe20000000000 */
[----:B------:R-:W-:Y:S01]  /*3e90*/  UIADD3 UR14, UR4, 0xc0, URZ ;  /* 0x000000c0040e7890 */ /* 0x000fe2000fffe03f */
[----:B------:R-:W-:Y:S01]  /*3ea0*/  IMAD.MOV.U32 R11, RZ, RZ, R224 ;  /* 0x000000ffff0b7224 */ /* 0x000fe200078e00e0 */
[----:B------:R-:W-:Y:S01]  /*3eb0*/  UMOV UR13, UR19 ;  /* 0x00000013000d7c82 */ /* 0x000fe20008000000 */
[----:B------:R-:W-:Y:S01]  /*3ec0*/  UMOV UR15, 0x80000020 ;  /* 0x80000020000f7882 */ /* 0x000fe20000000000 */
[----:B------:R-:W-:Y:S01]  /*3ed0*/  UIADD3 UR26, UR4, 0x180, URZ ;  /* 0x00000180041a7890 */ /* 0x000fe2000fffe03f */
[----:B------:R-:W-:Y:S01]  /*3ee0*/  IMAD.MOV.U32 R10, RZ, RZ, R225 ;  /* 0x000000ffff0a7224 */ /* 0x000fe200078e00e1 */
[----:B------:R-:W-:Y:S01]  /*3ef0*/  UMOV UR24, UR8 ;  /* 0x0000000800187c82 */ /* 0x000fe20008000000 */
[----:B------:R-:W-:Y:S01]  /*3f00*/  UMOV UR25, UR9 ;  /* 0x0000000900197c82 */ /* 0x000fe20008000000 */
[----:B------:R-:W-:Y:S01]  /*3f10*/  UMOV UR27, 0x80000020 ;  /* 0x80000020001b7882 */ /* 0x000fe20000000000 */
[----:B------:R-:W-:Y:S01]  /*3f20*/  UIADD3 UR30, UR4, 0x1c0, URZ ;  /* 0x000001c0041e7890 */ /* 0x000fe2000fffe03f */
[----:B--2---:R-:W-:Y:S01]  /*3f30*/  IMAD.MOV.U32 R9, RZ, RZ, R226 ;  /* 0x000000ffff097224 */ /* 0x004fe200078e00e2 */
[----:B------:R-:W-:Y:S01]  /*3f40*/  UMOV UR28, UR8 ;  /* 0x00000008001c7c82 */ /* 0x000fe20008000000 */
[----:B------:R-:W-:Y:S01]  /*3f50*/  UMOV UR29, UR9 ;  /* 0x00000009001d7c82 */ /* 0x000fe20008000000 */
[----:B------:R-:W-:Y:S01]  /*3f60*/  UMOV UR31, 0x80000020 ;  /* 0x80000020001f7882 */ /* 0x000fe20000000000 */
[----:B------:R-:W-:Y:S01]  /*3f70*/  UIADD3 UR34, UR4, 0x200, URZ ;  /* 0x0000020004227890 */ /* 0x000fe2000fffe03f */
[----:B-1----:R-:W-:Y:S01]  /*3f80*/  IMAD.MOV.U32 R5, RZ, RZ, R227 ;  /* 0x000000ffff057224 */ /* 0x002fe200078e00e3 */
[----:B------:R-:W-:-:S02]  /*3f90*/  WARPGROUP.DEPBAR.LE gsb0, 0x0 ;  /* 0x00008000000079c5 */ /* 0x000fc40000010000 */
        /* <DEDUP_REMOVED lines=8> */
[----:B------:R-:W-:Y:S01]  /*4020*/  UMOV UR19, 0x80000020 ;  /* 0x8000002000137882 */ /* 0x000fe20000000000 */
[----:B----4-:R-:W-:-:S06]  /*4030*/  WARPGROUP.ARRIVE ;  /* 0x00000000000079c5 */ /* 0x010fcc0000000000 */
[----:B------:R-:W-:Y:S03]  /*4040*/  HGMMA.64x16x16.F32.BF16 R216, gdesc[UR20], R216, gsb0 ;  /* 0x0020000014d879f0 */ /* 0x000fe600080018d8 */
[----:B------:R-:W-:Y:S02]  /*4050*/  WARPGROUP.DEPBAR.LE gsb0, 0x0 ;  /* 0x00008000000079c5 */ /* 0x000fe40000010000 */
[----:B------:R-:W-:-:S06]  /*4060*/  WARPGROUP.ARRIVE ;  /* 0x00000000000079c5 */ /* 0x000fcc0000000000 */
[----:B------:R-:W-:Y:S01]  /*4070*/  HGMMA.64x16x16.F32.BF16 R208, gdesc[UR12], R208, gsb0 ;  /* 0x002000000cd079f0 */ /* 0x000fe200080018d0 */
[----:B------:R-:W-:Y:S01]  /*4080*/  UMOV UR12, UR16 ;  /* 0x00000010000c7c82 */ /* 0x000fe20008000000 */
[----:B------:R-:W-:Y:S01]  /*4090*/  UMOV UR13, UR17 ;  /* 0x00000011000d7c82 */ /* 0x000fe20008000000 */
[----:B------:R-:W-:Y:S01]  /*40a0*/  UMOV UR16, UR8 ;  /* 0x0000000800107c82 */ /* 0x000fe20008000000 */
[----:B------:R-:W-:Y:S01]  /*40b0*/  UMOV UR17, UR9 ;  /* 0x0000000900117c82 */ /* 0x000fe20008000000 */
[----:B------:R-:W-:Y:S02]  /*40c0*/  WARPGROUP.DEPBAR.LE gsb0, 0x0 ;  /* 0x00008000000079c5 */ /* 0x000fe40000010000 */
[----:B------:R-:W-:-:S06]  /*40d0*/  WARPGROUP.ARRIVE ;  /* 0x00000000000079c5 */ /* 0x000fcc0000000000 */
[----:B------:R-:W-:Y:S01]  /*40e0*/  HGMMA.64x16x16.F32.BF16 R192, gdesc[UR16], R192, gsb0 ;  /* 0x0020000010c079f0 */ /* 0x000fe200080018c0 */
[----:B------:R-:W-:Y:S01]  /*40f0*/  UIADD3 UR22, UR4, 0x140, URZ ;  /* 0x0000014004167890 */ /* 0x000fe2000fffe03f */
[----:B------:R-:W-:Y:S01]  /*4100*/  UMOV UR20, UR8 ;  /* 0x0000000800147c82 */ /* 0x000fe20008000000 */
[----:B------:R-:W-:Y:S01]  /*4110*/  UMOV UR21, UR9 ;  /* 0x0000000900157c82 */ /* 0x000fe20008000000 */
[----:B------:R-:W-:Y:S01]  /*4120*/  UMOV UR23, 0x80000020 ;  /* 0x8000002000177882 */ /* 0x000fe20000000000 */
        /* <DEDUP_REMOVED lines=88> */
[----:B------:R-:W-:Y:S02]  /*46b0*/  IMAD.MOV.U32 R17, RZ, RZ, R206 ;  /* 0x000000ffff117224 */ /* 0x000fe400078e00ce */
[----:B------:R-:W-:Y:S02]  /*46c0*/  IMAD.MOV.U32 R16, RZ, RZ, R207 ;  /* 0x000000ffff107224 */ /* 0x000fe400078e00cf */
[----:B------:R-:W-:Y:S01]  /*46d0*/  IMAD.MOV.U32 R19, RZ, RZ, R204 ;  /* 0x000000ffff137224 */ /* 0x000fe200078e00cc */
[----:B------:R-:W2:Y:S01]  /*46e0*/  LDL.LU.64 R206, [R1+0x1f8] ;  /* 0x0001f80001ce7983 */ /* 0x000ea20000300a00 */
[----:B------:R-:W-:Y:S02]  /*46f0*/  IMAD.MOV.U32 R18, RZ, RZ, R205 ;  /* 0x000000ffff127224 */ /* 0x000fe400078e00cd */
[----:B------:R-:W-:Y:S01]  /*4700*/  IMAD.MOV.U32 R21, RZ, RZ, R202 ;  /* 0x000000ffff157224 */ /* 0x000fe200078e00ca */
[----:B------:R-:W2:Y:S01]  /*4710*/  LDL.LU.64 R204, [R1+0x1f0] ;  /* 0x0001f00001cc7983 */ /* 0x000ea20000300a00 */
[----:B------:R-:W-:-:S02]  /*4720*/  IMAD.MOV.U32 R20, RZ, RZ, R203 ;  /* 0x000000ffff147224 */ /* 0x000fc400078e00cb */
[----:B------:R-:W-:Y:S01]  /*4730*/  IMAD.MOV.U32 R23, RZ, RZ, R200 ;  /* 0x000000ffff177224 */ /* 0x000fe200078e00c8 */
[----:B------:R-:W2:Y:S01]  /*4740*/  LDL.LU.64 R202, [R1+0x1e8] ;  /* 0x0001e80001ca7983 */ /* 0x000ea20000300a00 */
[----:B------:R-:W-:-:S03]  /*4750*/  IMAD.MOV.U32 R22, RZ, RZ, R201 ;  /* 0x000000ffff167224 */ /* 0x000fc600078e00c9 */
[----:B------:R-:W2:Y:S01]  /*4760*/  LDL.LU.64 R200, [R1+0x1e0] ;  /* 0x0001e00001c87983 */ /* 0x000ea20000300a00 */
        /* <DEDUP_REMOVED lines=8> */
[----:B------:R-:W3:Y:S01]  /*47f0*/  LDL.LU.64 R222, [R1+0x1d8] ;  /* 0x0001d80001de7983 */ /* 0x000ee20000300a00 */
[----:B------:R-:W-:Y:S02]  /*4800*/  IMAD.MOV.U32 R226, RZ, RZ, R221 ;  /* 0x000000ffffe27224 */ /* 0x000fe400078e00dd */
[----:B------:R-:W-:Y:S01]  /*4810*/  IMAD.MOV.U32 R2, RZ, RZ, R218 ;  /* 0x000000ffff027224 */ /* 0x000fe200078e00da */
[----:B------:R-:W3:Y:S01]  /*4820*/  LDL.LU.64 R220, [R1+0x1d0] ;  /* 0x0001d00001dc7983 */ /* 0x000ee20000300a00 */
[----:B------:R-:W-:-:S02]  /*4830*/  IMAD.MOV.U32 R0, RZ, RZ, R219 ;  /* 0x000000ffff007224 */ /* 0x000fc400078e00db */
[----:B------:R-:W-:Y:S01]  /*4840*/  IMAD.MOV.U32 R4, RZ, RZ, R216 ;  /* 0x000000ffff047224 */ /* 0x000fe200078e00d8 */
[----:B------:R-:W3:Y:S01]  /*4850*/  LDL.LU.64 R218, [R1+0x1c8] ;  /* 0x0001c80001da7983 */ /* 0x000ee20000300a00 */
[----:B------:R-:W-:-:S03]  /*4860*/  IMAD.MOV.U32 R3, RZ, RZ, R217 ;  /* 0x000000ffff037224 */ /* 0x000fc600078e00d9 */
[----:B------:R-:W3:Y:S01]  /*4870*/  LDL.LU.64 R216, [R1+0x1c0] ;  /* 0x0001c00001d87983 */ /* 0x000ee20000300a00 */
[----:B------:R-:W-:Y:S01]  /*4880*/  UMOV UR28, UR56 ;  /* 0x00000038001c7c82 */ /* 0x000fe20008000000 */
[----:B------:R-:W-:Y:S01]  /*4890*/  UMOV UR29, UR57 ;  /* 0x00000039001d7c82 */ /* 0x000fe20008000000 */
[----:B------:R-:W-:Y:S02]  /*48a0*/  WARPGROUP.DEPBAR.LE gsb0, 0x0 ;  /* 0x00008000000079c5 */ /* 0x000fe40000010000 */
[----:B------:R-:W-:-:S06]  /*48b0*/  WARPGROUP.ARRIVE ;  /* 0x00000000000079c5 */ /* 0x000fcc0000000000 */
[----:B------:R-:W-:Y:S01]  /*48c0*/  HGMMA.64x16x16.F32.BF16 R136, gdesc[UR28], R136, gsb0 ;  /* 0x002000001c8879f0 */ /* 0x000fe20008001888 */
        /* <DEDUP_REMOVED lines=8> */
[----:B----4-:R-:W-:Y:S02]  /*4950*/  IMAD.MOV.U32 R210, RZ, RZ, R2 ;  /* 0x000000ffffd27224 */ /* 0x010fe400078e0002 */
[----:B------:R-:W-:Y:S02]  /*4960*/  IMAD.MOV.U32 R208, RZ, RZ, R4 ;  /* 0x000000ffffd07224 */ /* 0x000fe400078e0004 */
[----:B------:R0:W5:Y:S01]  /*4970*/  LDL.LU R4, [R1+0x1bc] ;  /* 0x0001bc0001047983 */ /* 0x0001620000300800 */
[----:B------:R-:W-:-:S02]  /*4980*/  IMAD.MOV.U32 R209, RZ, RZ, R3 ;  /* 0x000000ffffd17224 */ /* 0x000fc400078e0003 */
[----:B------:R-:W-:Y:S01]  /*4990*/  IMAD.MOV.U32 R211, RZ, RZ, R0 ;  /* 0x000000ffffd37224 */ /* 0x000fe200078e0000 */
[----:B------:R0:W5:Y:S04]  /*49a0*/  LDL.LU R3, [R1+0x1b8] ;  /* 0x0001b80001037983 */ /* 0x0001680000300800 */
[----:B------:R0:W5:Y:S04]  /*49b0*/  LDL.LU R2, [R1+0x1b4] ;  /* 0x0001b40001027983 */ /* 0x0001680000300800 */
[----:B------:R0:W5:Y:S04]  /*49c0*/  LDL.LU R0, [R1+0x1b0] ;  /* 0x0001b00001007983 */ /* 0x0001680000300800 */
[----:B------:R1:W-:Y:S04]  /*49d0*/  STL.64 [R1+0x158], R214 ;  /* 0x000158d601007387 */ /* 0x0003e80000100a00 */
[----:B------:R4:W-:Y:S04]  /*49e0*/  STL.64 [R1+0x150], R212 ;  /* 0x000150d401007387 */ /* 0x0009e80000100a00 */
[----:B------:R0:W-:Y:S01]  /*49f0*/  STL.64 [R1+0x148], R210 ;  /* 0x000148d201007387 */ /* 0x0001e20000100a00 */
[----:B-1----:R-:W-:-:S02]  /*4a00*/  IMAD.MOV.U32 R214, RZ, RZ, R17 ;  /* 0x000000ffffd67224 */ /* 0x002fc400078e0011 */
[----:B------:R-:W-:Y:S01]  /*4a10*/  IMAD.MOV.U32 R215, RZ, RZ, R16 ;  /* 0x000000ffffd77224 */ /* 0x000fe200078e0010 */
[----:B------:R1:W-:Y:S01]  /*4a20*/  STL.64 [R1+0x140], R208 ;  /* 0x000140d001007387 */ /* 0x0003e20000100a00 */
[----:B----4-:R-:W-:Y:S02]  /*4a30*/  IMAD.MOV.U32 R212, RZ, RZ, R19 ;  /* 0x000000ffffd47224 */ /* 0x010fe400078e0013 */
[----:B------:R-:W-:Y:S02]  /*4a40*/  IMAD.MOV.U32 R213, RZ, RZ, R18 ;  /* 0x000000ffffd57224 */ /* 0x000fe400078e0012 */
[----:B0-----:R-:W-:Y:S02]  /*4a50*/  IMAD.MOV.U32 R210, RZ, RZ, R21 ;  /* 0x000000ffffd27224 */ /* 0x001fe400078e0015 */
[----:B------:R-:W-:Y:S01]  /*4a60*/  IMAD.MOV.U32 R211, RZ, RZ, R20 ;  /* 0x000000ffffd37224 */ /* 0x000fe200078e0014 */
[----:B------:R0:W-:Y:S01]  /*4a70*/  STL.64 [R1+0x178], R214 ;  /* 0x000178d601007387 */ /* 0x0001e20000100a00 */
[----:B-1----:R-:W-:-:S02]  /*4a80*/  IMAD.MOV.U32 R208, RZ, RZ, R23 ;  /* 0x000000ffffd07224 */ /* 0x002fc400078e0017 */
[----:B------:R-:W-:Y:S01]  /*4a90*/  IMAD.MOV.U32 R209, RZ, RZ, R22 ;  /* 0x000000ffffd17224 */ /* 0x000fe200078e0016 */
[----:B------:R1:W-:Y:S04]  /*4aa0*/  STL.64 [R1+0x170], R212 ;  /* 0x000170d401007387 */ /* 0x0003e80000100a00 */
[----:B------:R4:W-:Y:S04]  /*4ab0*/  STL.64 [R1+0x168], R210 ;  /* 0x000168d201007387 */ /* 0x0009e80000100a00 */
[----:B------:R4:W-:Y:S04]  /*4ac0*/  STL.64 [R1+0x160], R208 ;  /* 0x000160d001007387 */ /* 0x0009e80000100a00 */
[----:B------:R-:W3:Y:S04]  /*4ad0*/  LDL.LU.64 R16, [R1+0x20] ;  /* 0x0000200001107983 */ /* 0x000ee80000300a00 */
[----:B------:R-:W3:Y:S04]  /*4ae0*/  LDL.LU.64 R18, [R1+0x28] ;  /* 0x0000280001127983 */ /* 0x000ee80000300a00 */
[----:B------:R-:W3:Y:S04]  /*4af0*/  LDL.LU.64 R20, [R1+0x30] ;  /* 0x0000300001147983 */ /* 0x000ee80000300a00 */
[----:B------:R-:W3:Y:S01]  /*4b00*/  LDL.LU.64 R22, [R1+0x38] ;  /* 0x0000380001167983 */ /* 0x000ee20000300a00 */
[----:B------:R-:W-:-:S02]  /*4b10*/  WARPGROUP.DEPBAR.LE gsb0, 0x0 ;  /* 0x00008000000079c5 */ /* 0x000fc40000010000 */
[----:B------:R-:W-:Y:S01]  /*4b20*/  WARPGROUP.ARRIVE ;  /* 0x00000000000079c5 */ /* 0x000fe20000000000 */
[----:B------:R-:W-:Y:S01]  /*4b30*/  UMOV UR24, UR56 ;  /* 0x0000003800187c82 */ /* 0x000fe20008000000 */
[----:B------:R-:W-:-:S04]  /*4b40*/  UMOV UR25, UR57 ;  /* 0x0000003900197c82 */ /* 0x000fc80008000000 */
[----:B------:R-:W-:Y:S01]  /*4b50*/  HGMMA.64x16x16.F32.BF16 R152, gdesc[UR24], R152, gsb0 ;  /* 0x00200000189879f0 */ /* 0x000fe20008001898 */
[----:B0-----:R-:W-:Y:S02]  /*4b60*/  IMAD.MOV.U32 R214, RZ, RZ, R9 ;  /* 0x000000ffffd67224 */ /* 0x001fe400078e0009 */
[----:B------:R-:W-:Y:S02]  /*4b70*/  IMAD.MOV.U32 R215, RZ, RZ, R5 ;  /* 0x000000ffffd77224 */ /* 0x000fe400078e0005 */
[----:B-1----:R-:W-:Y:S02]  /*4b80*/  IMAD.MOV.U32 R212, RZ, RZ, R11 ;  /* 0x000000ffffd47224 */ /* 0x002fe400078e000b */
[----:B------:R-:W-:Y:S02]  /*4b90*/  IMAD.MOV.U32 R213, RZ, RZ, R10 ;  /* 0x000000ffffd57224 */ /* 0x000fe400078e000a */
[----:B----4-:R-:W-:Y:S02]  /*4ba0*/  IMAD.MOV.U32 R210, RZ, RZ, R13 ;  /* 0x000000ffffd27224 */ /* 0x010fe400078e000d */
[----:B------:R-:W-:-:S02]  /*4bb0*/  IMAD.MOV.U32 R211, RZ, RZ, R12 ;  /* 0x000000ffffd37224 */ /* 0x000fc400078e000c */
[----:B------:R-:W-:Y:S02]  /*4bc0*/  IMAD.MOV.U32 R208, RZ, RZ, R15 ;  /* 0x000000ffffd07224 */ /* 0x000fe400078e000f */
[----:B------:R-:W-:Y:S01]  /*4bd0*/  IMAD.MOV.U32 R209, RZ, RZ, R14 ;  /* 0x000000ffffd17224 */ /* 0x000fe200078e000e */
[----:B------:R-:W-:Y:S04]  /*4be0*/  STL.64 [R1+0x198], R214 ;  /* 0x000198d601007387 */ /* 0x000fe80000100a00 */
[----:B------:R-:W-:Y:S04]  /*4bf0*/  STL.64 [R1+0x190], R212 ;  /* 0x000190d401007387 */ /* 0x000fe80000100a00 */
[----:B------:R-:W-:Y:S04]  /*4c00*/  STL.64 [R1+0x188], R210 ;  /* 0x000188d201007387 */ /* 0x000fe80000100a00 */
[----:B------:R0:W-:Y:S04]  /*4c10*/  STL.64 [R1+0x180], R208 ;  /* 0x000180d001007387 */ /* 0x0001e80000100a00 */
[----:B0-----:R-:W4:Y:S04]  /*4c20*/  LDL.LU.64 R208, [R1+0x60] ;  /* 0x0000600001d07983 */ /* 0x001f280000300a00 */
[----:B------:R-:W4:Y:S04]  /*4c30*/  LDL.LU.64 R210, [R1+0x68] ;  /* 0x0000680001d27983 */ /* 0x000f280000300a00 */
[----:B------:R-:W4:Y:S04]  /*4c40*/  LDL.LU.64 R212, [R1+0x70] ;  /* 0x0000700001d47983 */ /* 0x000f280000300a00 */
[----:B------:R-:W4:Y:S01]  /*4c50*/  LDL.LU.64 R214, [R1+0x78] ;  /* 0x0000780001d67983 */ /* 0x000f220000300a00 */
[----:B------:R-:W-:-:S02]  /*4c60*/  WARPGROUP.DEPBAR.LE gsb0, 0x0 ;  /* 0x00008000000079c5 */ /* 0x000fc40000010000 */
[----:B------:R-:W-:Y:S01]  /*4c70*/  WARPGROUP.ARRIVE ;  /* 0x00000000000079c5 */ /* 0x000fe20000000000 */
[----:B------:R-:W-:Y:S01]  /*4c80*/  UMOV UR20, UR56 ;  /* 0x0000003800147c82 */ /* 0x000fe20008000000 */
[----:B------:R-:W-:-:S04]  /*4c90*/  UMOV UR21, UR57 ;  /* 0x0000003900157c82 */ /* 0x000fc80008000000 */
        /* <DEDUP_REMOVED lines=11> */
[----:B--2---:R-:W-:-:S06]  /*4d50*/  WARPGROUP.ARRIVE ;  /* 0x00000000000079c5 */ /* 0x004fcc0000000000 */
[----:B------:R-:W-:Y:S01]  /*4d60*/  HGMMA.64x16x16.F32.BF16 R200, gdesc[UR12], R200, gsb0 ;  /* 0x002000000cc879f0 */ /* 0x000fe200080018c8 */
[----:B------:R-:W-:Y:S01]  /*4d70*/  UMOV UR58, UR8 ;  /* 0x00000008003a7c82 */ /* 0x000fe20008000000 */
[----:B------:R-:W-:Y:S01]  /*4d80*/  UMOV UR59, UR9 ;  /* 0x00000009003b7c82 */ /* 0x000fe20008000000 */
[----:B------:R-:W-:Y:S02]  /*4d90*/  WARPGROUP.DEPBAR.LE gsb0, 0x0 ;  /* 0x00008000000079c5 */ /* 0x000fe40000010000 */
[----:B---3--:R-:W-:-:S06]  /*4da0*/  WARPGROUP.ARRIVE ;  /* 0x00000000000079c5 */ /* 0x008fcc0000000000 */
        /* <DEDUP_REMOVED lines=9> */
[----:B----4-:R-:W-:-:S06]  /*4e40*/  WARPGROUP.ARRIVE ;  /* 0x00000000000079c5 */ /* 0x010fcc0000000000 */
[----:B------:R-:W-:Y:S01]  /*4e50*/  HGMMA.64x16x16.F32.BF16 R208, gdesc[UR56], R208, gsb0 ;  /* 0x0020000038d079f0 */ /* 0x000fe200080018d0 */
[----:B------:R-:W-:Y:S02]  /*4e60*/  IMAD.MOV.U32 R13, RZ, RZ, R18 ;  /* 0x000000ffff0d7224 */ /* 0x000fe400078e0012 */
[----:B------:R-:W-:Y:S02]  /*4e70*/  IMAD.MOV.U32 R12, RZ, RZ, R19 ;  /* 0x000000ffff0c7224 */ /* 0x000fe400078e0013 */
[----:B------:R-:W-:Y:S01]  /*4e80*/  IMAD.MOV.U32 R15, RZ, RZ, R16 ;  /* 0x000000ffff0f7224 */ /* 0x000fe200078e0010 */
[----:B------:R0:W5:Y:S01]  /*4e90*/  LDL.LU.64 R18, [R1+0x1a8] ;  /* 0x0001a80001127983 */ /* 0x0001620000300a00 */
[----:B------:R-:W-:Y:S02]  /*4ea0*/  IMAD.MOV.U32 R14, RZ, RZ, R17 ;  /* 0x000000ffff0e7224 */ /* 0x000fe400078e0011 */
[----:B------:R-:W-:Y:S01]  /*4eb0*/  IMAD.MOV.U32 R11, RZ, RZ, R20 ;  /* 0x000000ffff0b7224 */ /* 0x000fe200078e0014 */
[----:B------:R0:W5:Y:S01]  /*4ec0*/  LDL.LU.64 R16, [R1+0x1a0] ;  /* 0x0001a00001107983 */ /* 0x0001620000300a00 */
[----:B------:R-:W-:-:S02]  /*4ed0*/  IMAD.MOV.U32 R10, RZ, RZ, R21 ;  /* 0x000000ffff0a7224 */ /* 0x000fc400078e0015 */
[----:B------:R-:W-:Y:S02]  /*4ee0*/  IMAD.MOV.U32 R9, RZ, RZ, R22 ;  /* 0x000000ffff097224 */ /* 0x000fe400078e0016 */
[----:B------:R-:W-:Y:S01]  /*4ef0*/  IMAD.MOV.U32 R5, RZ, RZ, R23 ;  /* 0x000000ffff057224 */ /* 0x000fe200078e0017 */
        /* <DEDUP_REMOVED lines=12> */
[----:B------:R-:W2:Y:S01]  /*4fc0*/  LDL.LU.64 R208, [R1+0x180] ;  /* 0x0001800001d07983 */ /* 0x000ea20000300a00 */
[----:B------:R-:W-:Y:S02]  /*4fd0*/  UIADD3 UR8, UR61, 0x2, URZ ;  /* 0x000000023d087890 */ /* 0x000fe4000fffe03f */
[----:B------:R-:W-:Y:S01]  /*4fe0*/  UIADD3 UR5, UR4, 0x2, URZ ;  /* 0x0000000204057890 */ /* 0x000fe2000fffe03f */
[----:B------:R-:W-:Y:S01]  /*4ff0*/  UMOV UR9, 0x80000020 ;  /* 0x8000002000097882 */ /* 0x000fe20000000000 */
[----:B------:R-:W-:-:S05]  /*5000*/  UMOV UR11, 0x80000020 ;  /* 0x80000020000b7882 */ /* 0x000fca0000000000 */
        /* <DEDUP_REMOVED lines=8> */
[----:B-1----:R-:W2:Y:S04]  /*5090*/  LDL.LU.64 R214, [R1+0x178] ;  /* 0x0001780001d67983 */ /* 0x002ea80000300a00 */
[----:B------:R-:W2:Y:S04]  /*50a0*/  LDL.LU.64 R212, [R1+0x170] ;  /* 0x0001700001d47983 */ /* 0x000ea80000300a00 */
[----:B------:R-:W2:Y:S04]  /*50b0*/  LDL.LU.64 R210, [R1+0x168] ;  /* 0x0001680001d27983 */ /* 0x000ea80000300a00 */
[----:B------:R-:W2:Y:S01]  /*50c0*/  LDL.LU.64 R208, [R1+0x160] ;  /* 0x0001600001d07983 */ /* 0x000ea20000300a00 */
[----:B------:R-:W-:Y:S01]  /*50d0*/  UIADD3 UR6, UR4, 0x42, URZ ;  /* 0x0000004204067890 */ /* 0x000fe2000fffe03f */
[----:B------:R-:W-:Y:S01]  /*50e0*/  UMOV UR20, UR8 ;  /* 0x0000000800147c82 */ /* 0x000fe20008000000 */
[----:B------:R-:W-:Y:S01]  /*50f0*/  UMOV UR21, UR9 ;  /* 0x0000000900157c82 */ /* 0x000fe20008000000 */
[----:B------:R-:W-:-:S04]  /*5100*/  UMOV UR23, 0x80000020 ;  /* 0x8000002000177882 */ /* 0x000fc80000000000 */
        /* <DEDUP_REMOVED lines=15> */
[----:B------:R-:W-:Y:S01]  /*5200*/  UMOV UR15, 0x80000020 ;  /* 0x80000020000f7882 */ /* 0x000fe20000000000 */
[----:B--2---:R-:W-:-:S06]  /*5210*/  WARPGROUP.ARRIVE ;  /* 0x00000000000079c5 */ /* 0x004fcc0000000000 */
[----:B------:R-:W-:Y:S03]  /*5220*/  HGMMA.64x16x16.F32.BF16 R208, gdesc[UR12], R208, gsb0 ;  /* 0x002000000cd079f0 */ /* 0x000fe600080018d0 */
[----:B------:R-:W-:Y:S02]  /*5230*/  WARPGROUP.DEPBAR.LE gsb0, 0x0 ;  /* 0x00008000000079c5 */ /* 0x000fe40000010000 */
[----:B------:R-:W-:Y:S04]  /*5240*/  STL.64 [R1], R208 ;  /* 0x000000d001007387 */ /* 0x000fe80000100a00 */
        /* <DEDUP_REMOVED lines=11> */
[----:B------:R-:W-:Y:S01]  /*5300*/  UMOV UR6, UR22 ;  /* 0x0000001600067c82 */ /* 0x000fe20008000000 */
[----:B------:R-:W-:Y:S01]  /*5310*/  UIADD3 UR22, UR4, 0x102, URZ ;  /* 0x0000010204167890 */ /* 0x000fe2000fffe03f */
[----:B------:R-:W-:Y:S01]  /*5320*/  UMOV UR7, UR23 ;  /* 0x0000001700077c82 */ /* 0x000fe20008000000 */
[----:B------:R-:W-:Y:S01]  /*5330*/  UMOV UR20, UR8 ;  /* 0x0000000800147c82 */ /* 0x000fe20008000000 */
[----:B------:R-:W-:Y:S01]  /*5340*/  UMOV UR21, UR9 ;  /* 0x0000000900157c82 */ /* 0x000fe20008000000 */
[----:B------:R-:W-:Y:S01]  /*5350*/  UMOV UR23, 0x80000020 ;  /* 0x8000002000177882 */ /* 0x000fe20000000000 */
[----:B------:R-:W-:Y:S01]  /*5360*/  UIADD3 UR26, UR4, 0x142, URZ ;  /* 0x00000142041a7890 */ /* 0x000fe2000fffe03f */
        /* <DEDUP_REMOVED lines=53> */
[----:B------:R-:W-:Y:S01]  /*56c0*/  UMOV UR12, UR6 ;  /* 0x00000006000c7c82 */ /* 0x000fe20008000000 */
[----:B------:R-:W-:Y:S01]  /*56d0*/  UIADD3 UR6, UR4, 0x302, URZ ;  /* 0x0000030204067890 */ /* 0x000fe2000fffe03f */
[----:B------:R-:W-:Y:S01]  /*56e0*/  UMOV UR13, UR7 ;  /* 0x00000007000d7c82 */ /* 0x000fe20008000000 */
[----:B------:R-:W-:Y:S02]  /*56f0*/  UIADD3 UR54, UR4, 0x342, URZ ;  /* 0x0000034204367890 */ /* 0x000fe4000fffe03f */
[----:B------:R-:W-:Y:S01]  /*5700*/  UIADD3 UR58, UR4, 0x382, URZ ;  /* 0x00000382043a7890 */ /* 0x000fe2000fffe03f */
[----:B------:R-:W-:Y:S02]  /*5710*/  UMOV UR5, UR9 ;  /* 0x0000000900057c82 */ /* 0x000fe40008000000 */
[----:B------:R-:W-:Y:S01]  /*5720*/  UMOV UR4, UR8 ;  /* 0x0000000800047c82 */ /* 0x000fe20008000000 */
[----:B------:R-:W-:Y:S01]  /*5730*/  UMOV UR7, 0x80000020 ;  /* 0x8000002000077882 */ /* 0x000fe20000000000 */
[----:B------:R-:W-:-:S02]  /*5740*/  WARPGROUP.DEPBAR.LE gsb0, 0x0 ;  /* 0x00008000000079c5 */ /* 0x000fc40000010000 */
        /* <DEDUP_REMOVED lines=84> */
[----:B-1----:R-:W-:Y:S02]  /*5c90*/  IMAD.MOV.U32 R214, RZ, RZ, R21 ;  /* 0x000000ffffd67224 */ /* 0x002fe400078e0015 */
[----:B------:R-:W-:Y:S01]  /*5ca0*/  IMAD.MOV.U32 R215, RZ, RZ, R20 ;  /* 0x000000ffffd77224 */ /* 0x000fe200078e0014 */
[----:B------:R1:W-:Y:S04]  /*5cb0*/  STL.64 [R1+0xe8], R210 ;  /* 0x0000e8d201007387 */ /* 0x0003e80000100a00 */
[----:B------:R3:W-:Y:S01]  /*5cc0*/  STL.64 [R1+0xe0], R208 ;  /* 0x0000e0d001007387 */ /* 0x0007e20000100a00 */
[----:B--2---:R-:W-:-:S02]  /*5cd0*/  IMAD.MOV.U32 R212, RZ, RZ, R23 ;  /* 0x000000ffffd47224 */ /* 0x004fc400078e0017 */
[----:B------:R-:W-:Y:S02]  /*5ce0*/  IMAD.MOV.U32 R213, RZ, RZ, R22 ;  /* 0x000000ffffd57224 */ /* 0x000fe400078e0016 */
[----:B-1----:R-:W-:Y:S02]  /*5cf0*/  IMAD.MOV.U32 R210, RZ, RZ, R225 ;  /* 0x000000ffffd27224 */ /* 0x002fe400078e00e1 */
[----:B------:R-:W-:Y:S02]  /*5d00*/  IMAD.MOV.U32 R211, RZ, RZ, R224 ;  /* 0x000000ffffd37224 */ /* 0x000fe400078e00e0 */
[----:B---3--:R-:W-:Y:S02]  /*5d10*/  IMAD.MOV.U32 R208, RZ, RZ, R227 ;  /* 0x000000ffffd07224 */ /* 0x008fe400078e00e3 */
[----:B------:R-:W-:Y:S01]  /*5d20*/  IMAD.MOV.U32 R209, RZ, RZ, R226 ;  /* 0x000000ffffd17224 */ /* 0x000fe200078e00e2 */
[----:B------:R1:W-:Y:S04]  /*5d30*/  STL.64 [R1+0x118], R214 ;  /* 0x000118d601007387 */ /* 0x0003e80000100a00 */
[----:B------:R2:W-:Y:S04]  /*5d40*/  STL.64 [R1+0x110], R212 ;  /* 0x000110d401007387 */ /* 0x0005e80000100a00 */
[----:B------:R3:W-:Y:S04]  /*5d50*/  STL.64 [R1+0x108], R210 ;  /* 0x000108d201007387 */ /* 0x0007e80000100a00 */
[----:B------:R4:W-:Y:S01]  /*5d60*/  STL.64 [R1+0x100], R208 ;  /* 0x000100d001007387 */ /* 0x0009e20000100a00 */
[----:B-1----:R-:W-:-:S02]  /*5d70*/  IMAD.MOV.U32 R214, RZ, RZ, R9 ;  /* 0x000000ffffd67224 */ /* 0x002fc400078e0009 */
[----:B------:R-:W-:Y:S02]  /*5d80*/  IMAD.MOV.U32 R215, RZ, RZ, R5 ;  /* 0x000000ffffd77224 */ /* 0x000fe400078e0005 */
[----:B--2---:R-:W-:Y:S02]  /*5d90*/  IMAD.MOV.U32 R212, RZ, RZ, R11 ;  /* 0x000000ffffd47224 */ /* 0x004fe400078e000b */
[----:B------:R-:W-:Y:S02]  /*5da0*/  IMAD.MOV.U32 R213, RZ, RZ, R10 ;  /* 0x000000ffffd57224 */ /* 0x000fe400078e000a */
[----:B---3--:R-:W-:Y:S02]  /*5db0*/  IMAD.MOV.U32 R210, RZ, RZ, R13 ;  /* 0x000000ffffd27224 */ /* 0x008fe400078e000d */
[----:B------:R-:W-:Y:S02]  /*5dc0*/  IMAD.MOV.U32 R211, RZ, RZ, R12 ;  /* 0x000000ffffd37224 */ /* 0x000fe400078e000c */
[----:B----4-:R-:W-:-:S02]  /*5dd0*/  IMAD.MOV.U32 R208, RZ, RZ, R15 ;  /* 0x000000ffffd07224 */ /* 0x010fc400078e000f */
        /* <DEDUP_REMOVED lines=24> */
[----:B-1----:R0:W5:Y:S04]  /*5f60*/  LDL.LU.64 R214, [R1+0xf8] ;  /* 0x0000f80001d67983 */ /* 0x0021680000300a00 */
[----:B------:R0:W5:Y:S04]  /*5f70*/  LDL.LU.64 R212, [R1+0xf0] ;  /* 0x0000f00001d47983 */ /* 0x0001680000300a00 */
[----:B------:R0:W5:Y:S04]  /*5f80*/  LDL.LU.64 R210, [R1+0xe8] ;  /* 0x0000e80001d27983 */ /* 0x0001680000300a00 */
[----:B------:R0:W5:Y:S01]  /*5f90*/  LDL.LU.64 R208, [R1+0xe0] ;  /* 0x0000e00001d07983 */ /* 0x0001620000300a00 */
[----:B------:R-:W-:Y:S05]  /*5fa0*/  @!P0 BRA `(.L_x_24) ;  /* 0x0000000000048947 */ /* 0x000fea0003800000 */
[----:B------:R-:W-:Y:S01]  /*5fb0*/  BPT.TRAP 0x1 ;  /* 0x000000040000795c */ /* 0x000fe20000300000 */
.L_x_24:
[----:B------:R-:W2:Y:S01]  /*5fc0*/  LDL R5, [R1+0xb0] ;  /* 0x0000b00001057983 */ /* 0x000ea20000100800 */
[----:B-----5:R-:W-:Y:S02]  /*5fd0*/  R2UR UR5, R17 ;  /* 0x00000000110572ca */ /* 0x020fe400000e0000 */
[----:B------:R-:W-:-:S13]  /*5fe0*/  R2UR UR4, R4 ;  /* 0x00000000040472ca */ /* 0x000fda00000e0000 */
[----:B------:R-:W-:-:S04]  /*5ff0*/  ULEA UR4, UR4, UR5, 0x3 ;  /* 0x0000000504047291 */ /* 0x000fc8000f8e183f */
[----:B------:R-:W-:-:S04]  /*6000*/  UIADD3 UR4, UR4, 0x40, URZ ;  /* 0x0000004004047890 */ /* 0x000fc8000fffe03f */
[----:B------:R-:W-:-:S09]  /*6010*/  UPRMT UR4, URZ, 0x654, UR4 ;  /* 0x000006543f047896 */ /* 0x000fd20008000004 */
[----:B------:R-:W-:Y:S01]  /*6020*/  SYNCS.ARRIVE.TRANS64.RED.A1T0 RZ, [UR4], RZ ;  /* 0x000000ffffff79a7 */ /* 0x000fe20008100404 */
[----:B--2---:R-:W-:-:S13]  /*6030*/  ISETP.GT.U32.AND P1, PT, R5, 0x1, PT ;  /* 0x000000010500780c */ /* 0x004fda0003f24070 */
[----:B------:R-:W-:Y:S05]  /*6040*/  @P1 BRA `(.L_x_25) ;  /* 0x0000000000041947 */ /* 0x000fea0003800000 */
[----:B------:R-:W-:Y:S01]  /*6050*/  BPT.TRAP 0x1 ;  /* 0x000000040000795c */ /* 0x000fe20000300000 */
.L_x_25:
[----:B------:R-:W-:Y:S01]  /*6060*/  R2UR UR4, R4 ;  /* 0x00000000040472ca */ /* 0x000fe200000e0000 */
[----:B------:R-:W-:Y:S01]  /*6070*/  UIADD3 UR60, UR60, 0x1, URZ ;  /* 0x000000013c3c7890 */ /* 0x000fe2000fffe03f */
[C---:B------:R-:W-:Y:S01]  /*6080*/  ISETP.GT.AND P1, PT, R0.reuse, 0x1, PT ;  /* 0x000000010000780c */ /* 0x040fe20003f24270 */
[----:B------:R-:W-:Y:S02]  /*6090*/  VIADD R0, R0, 0xffffffff ;  /* 0xffffffff00007836 */ /* 0x000fe40000000000 */
[----:B------:R-:W-:-:S04]  /*60a0*/  UISETP.NE.AND UP0, UPT, UR60, 0x8, UPT ;  /* 0x000000083c00788c */ /* 0x000fc8000bf05270 */
[----:B------:R-:W-:Y:S02]  /*60b0*/  USEL UR5, URZ, 0x1, UP0 ;  /* 0x000000013f057887 */ /* 0x000fe40008000000 */
[----:B------:R-:W-:Y:S02]  /*60c0*/  USEL UR60, UR60, URZ, UP0 ;  /* 0x0000003f3c3c7287 */ /* 0x000fe40008000000 */
[----:B------:R-:W-:Y:S02]  /*60d0*/  UIADD3 UR4, UR4, 0x1, URZ ;  /* 0x0000000104047890 */ /* 0x000fe4000fffe03f */
[----:B------:R-:W-:Y:S02]  /*60e0*/  LOP3.LUT R3, R3, UR5, RZ, 0x3c, !PT ;  /* 0x0000000503037c12 */ /* 0x000fe4000f8e3cff */
[----:B------:R-:W-:-:S04]  /*60f0*/  UISETP.NE.AND UP1, UPT, UR4, 0x8, UPT ;  /* 0x000000080400788c */ /* 0x000fc8000bf25270 */
[----:B------:R-:W-:-:S06]  /*6100*/  USEL UR4, UR4, URZ, UP1 ;  /* 0x0000003f04047287 */ /* 0x000fcc0008800000 */
[----:B------:R-:W-:Y:S01]  /*6110*/  IMAD.U32 R4, RZ, RZ, UR4 ;  /* 0x00000004ff047e24 */ /* 0x000fe2000f8e00ff */
[----:B------:R-:W-:Y:S06]  /*6120*/  @P1 BRA `(.L_x_26) ;  /* 0xffffffd800581947 */ /* 0x000fec000383ffff */
.L_x_19:
[----:B------:R1:W5:Y:S01]  /*6130*/  LDL R5, [R1+0xc4] ;  /* 0x0000c40001057983 */ /* 0x0003620000100800 */
[----:B------:R-:W2:Y:S02]  /*6140*/  LDC R0, c[0x0][0x28c] ;  /* 0x0000a300ff007b82 */ /* 0x000ea40000000800 */
[----:B--2---:R-:W-:-:S13]  /*6150*/  ISETP.GE.AND P1, PT, R0, 0x1, PT ;  /* 0x000000010000780c */ /* 0x004fda0003f26270 */
[----:B-1----:R-:W-:Y:S05]  /*6160*/  @!P1 BRA `(.L_x_27) ;  /* 0x00000000003c9947 */ /* 0x002fea0003800000 */
[----:B------:R-:W-:Y:S05]  /*6170*/  @!P0 BRA `(.L_x_28) ;  /* 0x0000000000048947 */ /* 0x000fea0003800000 */
[----:B------:R-:W-:Y:S01]  /*6180*/  BPT.TRAP 0x1 ;  /* 0x000000040000795c */ /* 0x000fe20000300000 */
.L_x_28:
[----:B------:R-:W2:Y:S01]  /*6190*/  LDL R0, [R1+0xb0] ;  /* 0x0000b00001007983 */ /* 0x000ea20000100800 */
[----:B-----5:R-:W-:Y:S02]  /*61a0*/  R2UR UR6, R5 ;  /* 0x00000000050672ca */ /* 0x020fe400000e0000 */
[----:B------:R-:W-:Y:S02]  /*61b0*/  R2UR UR4, R8 ;  /* 0x00000000080472ca */ /* 0x000fe400000e0000 */
[----:B------:R-:W-:-:S11]  /*61c0*/  R2UR UR5, R17 ;  /* 0x00000000110572ca */ /* 0x000fd600000e0000 */
[----:B------:R-:W-:-:S04]  /*61d0*/  UIADD3 UR4, UR4, UR6, URZ ;  /* 0x0000000604047290 */ /* 0x000fc8000fffe03f */
[----:B------:R-:W-:-:S04]  /*61e0*/  USHF.L.U32 UR4, UR4, 0x3, URZ ;  /* 0x0000000304047899 */ /* 0x000fc8000800063f */
[----:B------:R-:W-:-:S04]  /*61f0*/  ULOP3.LUT UR4, UR4, 0x38, URZ, 0xc0, !UPT ;  /* 0x0000003804047892 */ /* 0x000fc8000f8ec03f */
[----:B------:R-:W-:-:S04]  /*6200*/  UIADD3 UR4, UR5, 0x40, UR4 ;  /* 0x0000004005047890 */ /* 0x000fc8000fffe004 */
[----:B------:R-:W-:-:S09]  /*6210*/  UPRMT UR4, URZ, 0x654, UR4 ;  /* 0x000006543f047896 */ /* 0x000fd20008000004 */
[----:B------:R-:W-:Y:S01]  /*6220*/  SYNCS.ARRIVE.TRANS64.RED.A1T0 RZ, [UR4], RZ ;  /* 0x000000ffffff79a7 */ /* 0x000fe20008100404 */
[----:B--2---:R-:W-:-:S13]  /*6230*/  ISETP.GT.U32.AND P0, PT, R0, 0x1, PT ;  /* 0x000000010000780c */ /* 0x004fda0003f04070 */
[----:B------:R-:W-:Y:S05]  /*6240*/  @P0 BRA `(.L_x_27) ;  /* 0x0000000000040947 */ /* 0x000fea0003800000 */
[----:B------:R-:W-:Y:S01]  /*6250*/  BPT.TRAP 0x1 ;  /* 0x000000040000795c */ /* 0x000fe20000300000 */
.L_x_27:
[----:B------:R-:W2:Y:S01]  /*6260*/  LDL R4, [R1+0xd8] ;  /* 0x0000d80001047983 */ /* 0x000ea20000100800 */
[----:B------:R-:W1:Y:S01]  /*6270*/  S2R R0, SR_TID.X ;  /* 0x0000000000007919 */ /* 0x000e620000002100 */
[----:B-----5:R-:W-:Y:S01]  /*6280*/  R2UR UR5, R5 ;  /* 0x00000000050572ca */ /* 0x020fe200000e0000 */
[----:B------:R-:W-:Y:S01]  /*6290*/  IMAD R12, R19, 0xf0, RZ ;  /* 0x000000f0130c7824 */ /* 0x000fe200078e02ff */
[----:B------:R-:W-:Y:S01]  /*62a0*/  ULDC UR4, c[0x0][0x284] ;  /* 0x0000a10000047ab9 */ /* 0x000fe20000000800 */
[----:B------:R-:W3:Y:S01]  /*62b0*/  LDL.LU R3, [R1+0xcc] ;  /* 0x0000cc0001037983 */ /* 0x000ee20000300800 */
[----:B------:R-:W-:-:S03]  /*62c0*/  ULDC.64 UR8, c[0x0][0x5d0] ;  /* 0x0001740000087ab9 */ /* 0x000fc60000000a00 */
[----:B------:R-:W4:Y:S01]  /*62d0*/  LDL R226, [R1+0xb4] ;  /* 0x0000b40001e27983 */ /* 0x000f220000100800 */
[----:B------:R-:W0:Y:S01]  /*62e0*/  S2R R5, SR_TID.X ;  /* 0x0000000000057919 */ /* 0x000e220000002100 */
[----:B-1----:R-:W-:-:S04]  /*62f0*/  SHF.R.U32.HI R0, RZ, 0x7, R0 ;  /* 0x00000007ff007819 */ /* 0x002fc80000011600 */
[----:B------:R-:W-:-:S05]  /*6300*/  LOP3.LUT R0, R0, 0x1, RZ, 0xc0, !PT ;  /* 0x0000000100007812 */ /* 0x000fca00078ec0ff */
[----:B------:R-:W-:Y:S01]  /*6310*/  IMAD.SHL.U32 R14, R0, 0x40, RZ ;  /* 0x00000040000e7824 */ /* 0x000fe200078e00ff */
[----:B0-----:R-:W-:-:S04]  /*6320*/  LOP3.LUT R15, R5, 0x60, RZ, 0xc0, !PT ;  /* 0x00000060050f7812 */ /* 0x001fc800078ec0ff */
[----:B------:R-:W-:Y:S01]  /*6330*/  SHF.R.U32.HI R15, RZ, 0x1, R15 ;  /* 0x00000001ff0f7819 */ /* 0x000fe2000001160f */
[----:B------:R-:W-:Y:S02]  /*6340*/  IMAD.SHL.U32 R13, R5, 0x2, RZ ;  /* 0x00000002050d7824 */ /* 0x000fe400078e00ff */
[----:B------:R-:W-:Y:S01]  /*6350*/  IMAD.MOV.U32 R6, RZ, RZ, -0x1 ;  /* 0xffffffffff067424 */ /* 0x000fe200078e00ff */
[----:B--2---:R-:W-:Y:S02]  /*6360*/  R2UR UR6, R4 ;  /* 0x00000000040672ca */ /* 0x004fe400000e0000 */
[----:B------:R-:W0:Y:S01]  /*6370*/  LDC R4, c[0x0][0x288] ;  /* 0x0000a200ff047b82 */ /* 0x000e220000000800 */
[----:B---3--:R-:W-:Y:S02]  /*6380*/  R2UR UR7, R3 ;  /* 0x00000000030772ca */ /* 0x008fe400000e0000 */
[----:B------:R-:W-:-:S04]  /*6390*/  SHF.R.U32.HI R3, RZ, 0x2, R5 ;  /* 0x00000002ff037819 */ /* 0x000fc80000011605 */
[----:B------:R-:W-:-:S04]  /*63a0*/  LOP3.LUT R3, R3, 0x7, RZ, 0xc0, !PT ;  /* 0x0000000703037812 */ /* 0x000fc800078ec0ff */
[--C-:B------:R-:W-:Y:S02]  /*63b0*/  LOP3.LUT R14, R14, 0x40, R3.reuse, 0xe2, !PT ;  /* 0x000000400e0e7812 */ /* 0x100fe400078ee203 */
[----:B------:R-:W-:-:S05]  /*63c0*/  IADD3 R3, RZ, -R15, -R3 ;  /* 0x8000000fff037210 */ /* 0x000fca0007ffe803 */
[----:B------:R-:W-:Y:S01]  /*63d0*/  IMAD R3, R0, -0x40, R3 ;  /* 0xffffffc000037824 */ /* 0x000fe200078e0203 */
[----:B0-----:R-:W-:Y:S01]  /*63e0*/  ISETP.GE.AND P0, PT, R12, R4, PT ;  /* 0x000000040c00720c */ /* 0x001fe20003f06270 */
[----:B------:R-:W-:-:S05]  /*63f0*/  IMAD R0, R18, 0xc0, RZ ;  /* 0x000000c012007824 */ /* 0x000fca00078e02ff */
[C---:B------:R-:W-:Y:S02]  /*6400*/  ISETP.GE.OR P0, PT, R0.reuse, UR4, P0 ;  /* 0x0000000400007c0c */ /* 0x040fe40008706670 */
[----:B------:R-:W-:Y:S01]  /*6410*/  IADD3 R0, -R0, UR4, R3 ;  /* 0x0000000400007c10 */ /* 0x000fe2000fffe103 */
[----:B------:R-:W-:Y:S01]  /*6420*/  UIADD3 UR4, UR6, UR5, URZ ;  /* 0x0000000506047290 */ /* 0x000fe2000fffe03f */
[----:B------:R-:W-:-:S03]  /*6430*/  LOP3.LUT R3, R5, 0x3, RZ, 0xc0, !PT ;  /* 0x0000000305037812 */ /* 0x000fc600078ec0ff */
[----:B------:R-:W-:Y:S02]  /*6440*/  USHF.R.U32.HI UR5, URZ, 0x3, UR4 ;  /* 0x000000033f057899 */ /* 0x000fe40008011604 */
[----:B------:R-:W-:Y:S02]  /*6450*/  IMAD R3, R3, -0x2, R4 ;  /* 0xfffffffe03037824 */ /* 0x000fe400078e0204 */
[----:B------:R-:W-:Y:S01]  /*6460*/  ULOP3.LUT UR5, UR5, 0x1, URZ, 0xc0, !UPT ;  /* 0x0000000105057892 */ /* 0x000fe2000f8ec03f */
[----:B----4-:R-:W-:Y:S01]  /*6470*/  SHF.R.S32.HI R4, RZ, 0x1f, R226 ;  /* 0x0000001fff047819 */ /* 0x010fe200000114e2 */
[----:B------:R-:W-:Y:S01]  /*6480*/  IMAD.IADD R3, R3, 0x1, -R12 ;  /* 0x0000000103037824 */ /* 0x000fe200078e0a0c */
[----:B------:R-:W-:Y:S01]  /*6490*/  LOP3.LUT R12, R12, 0x6, R13, 0xf8, !PT ;  /* 0x000000060c0c7812 */ /* 0x000fe200078ef80d */
[----:B------:R-:W-:Y:S01]  /*64a0*/  UISETP.GT.U32.AND UP1, UPT, UR4, 0x7, UPT ;  /* 0x000000070400788c */ /* 0x000fe2000bf24070 */
[----:B------:R-:W-:Y:S01]  /*64b0*/  LOP3.LUT R14, R14, R15, RZ, 0xfc, !PT ;  /* 0x0000000f0e0e7212 */ /* 0x000fe200078efcff */
[----:B------:R-:W-:Y:S01]  /*64c0*/  UISETP.NE.U32.AND UP0, UPT, UR5, 0x1, UPT ;  /* 0x000000010500788c */ /* 0x000fe2000bf05070 */
[----:B------:R-:W-:Y:S01]  /*64d0*/  IMAD.MOV.U32 R15, RZ, RZ, RZ ;  /* 0x000000ffff0f7224 */ /* 0x000fe200078e00ff */
[----:B------:R-:W-:Y:S01]  /*64e0*/  SHF.R.S32.HI R13, RZ, 0x1f, R12 ;  /* 0x0000001fff0d7819 */ /* 0x000fe2000001140c */
[----:B------:R-:W-:Y:S01]  /*64f0*/  IMAD R5, R4, UR8, RZ ;  /* 0x0000000804057c24 */ /* 0x000fe2000f8e02ff */
[----:B------:R-:W-:-:S02]  /*6500*/  UISETP.LT.U32.AND UP1, UPT, UR6, 0x8, UP1 ;  /* 0x000000080600788c */ /* 0x000fc40008f21070 */
[----:B------:R-:W-:Y:S01]  /*6510*/  UISETP.GT.U32.AND UP0, UPT, UR6, 0x7, !UP0 ;  /* 0x000000070600788c */ /* 0x000fe2000c704070 */
[----:B------:R-:W-:Y:S01]  /*6520*/  IMAD.WIDE R14, R18, 0xc0, R14 ;  /* 0x000000c0120e7825 */ /* 0x000fe200078e020e */
[----:B------:R-:W-:Y:S02]  /*6530*/  ULOP3.LUT UR4, UR4, 0x7, URZ, 0xc0, !UPT ;  /* 0x0000000704047892 */ /* 0x000fe4000f8ec03f */
[----:B------:R-:W-:Y:S01]  /*6540*/  USEL UR6, URZ, 0x1, !UP1 ;  /* 0x000000013f067887 */ /* 0x000fe2000c800000 */
[C---:B------:R-:W-:Y:S01]  /*6550*/  IMAD R5, R226.reuse, UR9, R5 ;  /* 0x00000009e2057c24 */ /* 0x040fe2000f8e0205 */
[----:B------:R-:W-:Y:S01]  /*6560*/  USEL UR5, URZ, 0x1, !UP0 ;  /* 0x000000013f057887 */ /* 0x000fe2000c000000 */
[----:B------:R-:W-:-:S03]  /*6570*/  IMAD.WIDE.U32 R18, R226, UR8, R12 ;  /* 0x00000008e2127c25 */ /* 0x000fc6000f8e000c */
[----:B------:R-:W-:Y:S01]  /*6580*/  ULOP3.LUT UR7, UR5, UR7, UR6, 0x96, !UPT ;  /* 0x0000000705077292 */ /* 0x000fe2000f8e9606 */
[----:B------:R-:W-:Y:S02]  /*6590*/  IMAD.IADD R19, R19, 0x1, R5 ;  /* 0x0000000113137824 */ /* 0x000fe400078e0205 */
[----:B------:R-:W-:-:S05]  /*65a0*/  IMAD.U32 R5, RZ, RZ, UR4 ;  /* 0x00000004ff057e24 */ /* 0x000fca000f8e00ff */
[----:B------:R0:W-:Y:S02]  /*65b0*/  STL [R1+0xc4], R5 ;  /* 0x0000c40501007387 */ /* 0x0001e40000100800 */
[----:B0-----:R-:W-:-:S05]  /*65c0*/  IMAD.U32 R5, RZ, RZ, UR7 ;  /* 0x00000007ff057e24 */ /* 0x001fca000f8e00ff */
[----:B------:R0:W-:Y:S04]  /*65d0*/  STL [R1+0xcc], R5 ;  /* 0x0000cc0501007387 */ /* 0x0001e80000100800 */
[----:B------:R0:W-:Y:S01]  /*65e0*/  STL [R1+0xd0], R6 ;  /* 0x0000d00601007387 */ /* 0x0001e20000100800 */
[----:B------:R-:W-:Y:S05]  /*65f0*/  @P0 BRA `(.L_x_29) ;  /* 0x0000010800c80947 */ /* 0x000fea0003800000 */
[----:B0-----:R-:W0:Y:S01]  /*6600*/  LDC.64 R6, c[0x0][0x5c8] ;  /* 0x00017200ff067b82 */ /* 0x001e220000000a00 */
[----:B------:R-:W-:Y:S01]  /*6610*/  FSETP.NEU.AND P2, PT, R16, RZ, PT ;  /* 0x000000ff1000720b */ /* 0x000fe20003f4d000 */
[----:B------:R-:W-:Y:S01]  /*6620*/  BSSY B0, `(.L_x_29) ;  /* 0x00010af000007945 */ /* 0x000fe20003800000 */
[----:B------:R-:W-:-:S04]  /*6630*/  ISETP.GT.AND P0, PT, R3, RZ, PT ;  /* 0x000000ff0300720c */ /* 0x000fc80003f04270 */
[----:B------:R-:W-:Y:S01]  /*6640*/  ISETP.GT.AND P1, PT, R0, RZ, P0 ;  /* 0x000000ff0000720c */ /* 0x000fe20000724270 */
[-C--:B0-----:R-:W-:Y:S02]  /*6650*/  IMAD R22, R15, R6.reuse, RZ ;  /* 0x000000060f167224 */ /* 0x081fe400078e02ff */
[----:B------:R-:W-:-:S04]  /*6660*/  IMAD.WIDE.U32 R18, R14, R6, R18 ;  /* 0x000000060e127225 */ /* 0x000fc800078e0012 */
[----:B------:R-:W-:-:S04]  /*6670*/  IMAD R22, R14, R7, R22 ;  /* 0x000000070e167224 */ /* 0x000fc800078e0216 */
[----:B------:R-:W-:Y:S01]  /*6680*/  IMAD.IADD R22, R19, 0x1, R22 ;  /* 0x0000000113167824 */ /* 0x000fe200078e0216 */
[----:B------:R-:W-:Y:S06]  /*6690*/  @!P2 BRA `(.L_x_30) ;  /* 0x000000c400aca947 */ /* 0x000fec0003800000 */
[----:B------:R-:W0:Y:S01]  /*66a0*/  LDC.64 R8, c[0x0][0x5b8] ;  /* 0x00016e00ff087b82 */ /* 0x000e220000000a00 */
[----:B------:R-:W2:Y:S01]  /*66b0*/  LDL.LU R224, [R1+0x80] ;  /* 0x0000800001e07983 */ /* 0x000ea20000300800 */
[----:B------:R-:W-:Y:S01]  /*66c0*/  ULDC.64 UR6, c[0x0][0x208] ;  /* 0x0000820000067ab9 */ /* 0x000fe20000000a00 */
[----:B------:R-:W-:-:S05]  /*66d0*/  ULDC.64 UR4, c[0x0][0x5c0] ;  /* 0x0001700000047ab9 */ /* 0x000fca0000000a00 */
[----:B------:R-:W1:Y:S01]  /*66e0*/  LDC.64 R10, c[0x0][0x5b0] ;  /* 0x00016c00ff0a7b82 */ /* 0x000e620000000a00 */
[----:B0-----:R-:W-:Y:S01]  /*66f0*/  IMAD.MOV.U32 R5, RZ, RZ, R9 ;  /* 0x000000ffff057224 */ /* 0x001fe200078e0009 */
[----:B------:R0:W-:Y:S01]  /*6700*/  STL [R1+0xa0], R8 ;  /* 0x0000a00801007387 */ /* 0x0001e20000100800 */
[----:B------:R-:W-:-:S04]  /*6710*/  IMAD.MOV.U32 R227, RZ, RZ, R8 ;  /* 0x000000ffffe37224 */ /* 0x000fc800078e0008 */
[-C--:B------:R-:W-:Y:S02]  /*6720*/  IMAD R4, R4, R227.reuse, RZ ;  /* 0x000000e304047224 */ /* 0x080fe400078e02ff */
[C---:B------:R-:W-:Y:S01]  /*6730*/  IMAD.WIDE.U32 R20, R226.reuse, R227, R12 ;  /* 0x000000e3e2147225 */ /* 0x040fe200078e000c */
[----:B0-----:R-:W0:Y:S03]  /*6740*/  LDC.64 R8, c[0x0][0x5a8] ;  /* 0x00016a00ff087b82 */ /* 0x001e260000000a00 */
[----:B------:R-:W-:Y:S02]  /*6750*/  IMAD R23, R226, R5, R4 ;  /* 0x00000005e2177224 */ /* 0x000fe400078e0204 */
[----:B-1----:R-:W-:Y:S02]  /*6760*/  IMAD R4, R15, R10, RZ ;  /* 0x0000000a0f047224 */ /* 0x002fe400078e02ff */
[----:B------:R-:W-:Y:S01]  /*6770*/  IMAD.IADD R229, R21, 0x1, R23 ;  /* 0x0000000115e57824 */ /* 0x000fe200078e0217 */
[----:B------:R-:W-:Y:S01]  /*6780*/  STL [R1+0xa4], R23 ;  /* 0x0000a41701007387 */ /* 0x000fe20000100800 */
[----:B------:R-:W-:-:S02]  /*6790*/  IMAD.MOV.U32 R228, RZ, RZ, R20 ;  /* 0x000000ffffe47224 */ /* 0x000fc400078e0014 */
[C---:B------:R-:W-:Y:S01]  /*67a0*/  IMAD R225, R14.reuse, R11, R4 ;  /* 0x0000000b0ee17224 */ /* 0x040fe200078e0204 */
[----:B------:R0:W-:Y:S01]  /*67b0*/  STL.64 [R1+0xa8], R20 ;  /* 0x0000a81401007387 */ /* 0x0001e20000100a00 */
[----:B------:R-:W-:Y:S01]  /*67c0*/  IMAD.WIDE.U32 R4, R14, R10, R228 ;  /* 0x0000000a0e047225 */ /* 0x000fe200078e00e4 */
[----:B------:R-:W-:Y:S02]  /*67d0*/  ISETP.GT.AND P3, PT, R3, 0x1, PT ;  /* 0x000000010300780c */ /* 0x000fe40003f64270 */
[----:B------:R1:W-:Y:S01]  /*67e0*/  STL [R1+0xc0], R225 ;  /* 0x0000c0e101007387 */ /* 0x0003e20000100800 */
[----:B------:R-:W-:Y:S01]  /*67f0*/  IMAD.IADD R5, R5, 0x1, R225 ;  /* 0x0000000105057824 */ /* 0x000fe200078e02e1 */
[----:B0-----:R-:W-:-:S04]  /*6800*/  LEA R20, P2, R4, R8, 0x1 ;  /* 0x0000000804147211 */ /* 0x001fc800078408ff */
[----:B------:R-:W-:-:S05]  /*6810*/  LEA.HI.X R21, R4, R9, R5, 0x1, P2 ;  /* 0x0000000904157211 */ /* 0x000fca00010f0c05 */
[----:B------:R-:W3:Y:S01]  /*6820*/  @P1 LDG.E.LTC128B.U16 R17, desc[UR6][R20.64] ;  /* 0x0000000614111981 */ /* 0x000ee2000c1e1520 */
[C---:B------:R-:W-:Y:S01]  /*6830*/  LEA R4, P2, R18.reuse, UR4, 0x1 ;  /* 0x0000000412047c11 */ /* 0x040fe2000f8408ff */
[----:B------:R-:W-:Y:S03]  /*6840*/  BSSY B1, `(.L_x_31) ;  /* 0x0000011000017945 */ /* 0x000fe60003800000 */
[----:B------:R-:W-:Y:S01]  /*6850*/  LEA.HI.X R5, R18, UR5, R22, 0x1, P2 ;  /* 0x0000000512057c11 */ /* 0x000fe200090f0c16 */
[----:B------:R-:W-:-:S04]  /*6860*/  IMAD.WIDE.U32 R18, R14, R10, R12 ;  /* 0x0000000a0e127225 */ /* 0x000fc800078e000c */
[----:B------:R-:W-:Y:S02]  /*6870*/  IMAD.IADD R19, R225, 0x1, R19 ;  /* 0x00000001e1137824 */ /* 0x000fe400078e0213 */
[----:B------:R-:W-:-:S04]  /*6880*/  IMAD.WIDE.U32 R18, R226, R227, R18 ;  /* 0x000000e3e2127225 */ /* 0x000fc800078e0012 */
[----:B------:R-:W-:Y:S02]  /*6890*/  IMAD.IADD R19, R23, 0x1, R19 ;  /* 0x0000000117137824 */ /* 0x000fe400078e0213 */
[----:B---3--:R-:W-:-:S04]  /*68a0*/  IMAD.U32 R20, R17, 0x10000, RZ ;  /* 0x0001000011147824 */ /* 0x008fc800078e00ff */
[----:B------:R-:W-:-:S04]  /*68b0*/  FMUL R20, R20, R16 ;  /* 0x0000001014147220 */ /* 0x000fc80000400000 */
[----:B--2---:R-:W-:Y:S01]  /*68c0*/  FFMA R22, R224, R2, R20 ;  /* 0x00000002e0167223 */ /* 0x004fe20000000014 */
[----:B------:R-:W-:-:S04]  /*68d0*/  LEA R20, P2, R18, R8, 0x1 ;  /* 0x0000000812147211 */ /* 0x000fc800078408ff */
[----:B------:R-:W-:Y:S02]  /*68e0*/  LEA.HI.X R21, R18, R9, R19, 0x1, P2 ;  /* 0x0000000912157211 */ /* 0x000fe400010f0c13 */
[----:B------:R-:W-:Y:S02]  /*68f0*/  ISETP.GT.AND P2, PT, R0, RZ, P3 ;  /* 0x000000ff0000720c */ /* 0x000fe40001f44270 */
[----:B------:R-:W-:-:S05]  /*6900*/  F2FP.BF16.F32.PACK_AB R18, RZ, R22 ;  /* 0x00000016ff12723e */ /* 0x000fca00000010ff */
[----:B------:R1:W-:Y:S06]  /*6910*/  @P1 STG.E.U16 desc[UR6][R4.64], R18 ;  /* 0x0000001204001986 */ /* 0x0003ec000c101506 */
[----:B------:R-:W-:Y:S05]  /*6920*/  @!P2 BRA `(.L_x_32) ;  /* 0x000000000008a947 */ /* 0x000fea0003800000 */
[----:B------:R-:W-:Y:S02]  /*6930*/  ULDC.64 UR4, c[0x0][0x208] ;  /* 0x0000820000047ab9 */ /* 0x000fe40000000a00 */
[----:B------:R0:W5:Y:S03]  /*6940*/  LDG.E.LTC128B.U16 R17, desc[UR4][R20.64+0x2] ;  /* 0x0000020414117981 */ /* 0x000166000c1e1520 */
.L_x_32:
[----:B------:R-:W-:Y:S05]  /*6950*/  BSYNC B1 ;  /* 0x0000000000017941 */ /* 0x000fea0003800000 */
.L_x_31:
[----:B------:R-:W2:Y:S01]  /*6960*/  LDL.LU R19, [R1+0x84] ;  /* 0x0000840001137983 */ /* 0x000ea20000300800 */
[----:B-1---5:R-:W-:-:S03]  /*6970*/  IMAD.U32 R18, R17, 0x10000, RZ ;  /* 0x0001000011127824 */ /* 0x022fc600078e00ff */
[----:B------:R-:W-:Y:S01]  /*6980*/  STL [R1+0xf0], R26 ;  /* 0x0000f01a01007387 */ /* 0x000fe20000100800 */
[----:B------:R-:W-:-:S03]  /*6990*/  FMUL R18, R18, R16 ;  /* 0x0000001012127220 */ /* 0x000fc60000400000 */
[----:B------:R1:W-:Y:S04]  /*69a0*/  STL [R1+0xec], R25 ;  /* 0x0000ec1901007387 */ /* 0x0003e80000100800 */
[----:B-1----:R-:W3:Y:S04]  /*69b0*/  LDL R25, [R1+0xa0] ;  /* 0x0000a00001197983 */ /* 0x002ee80000100800 */
[----:B------:R1:W-:Y:S04]  /*69c0*/  STL [R1+0xe8], R24 ;  /* 0x0000e81801007387 */ /* 0x0003e80000100800 */
[----:B-1----:R-:W3:Y:S04]  /*69d0*/  LDL R24, [R1+0xb4] ;  /* 0x0000b40001187983 */ /* 0x002ee80000100800 */
[----:B------:R0:W-:Y:S04]  /*69e0*/  STL [R1+0xe4], R21 ;  /* 0x0000e41501007387 */ /* 0x0001e80000100800 */
[----:B0-----:R-:W4:Y:S04]  /*69f0*/  LDL.LU R21, [R1+0x88] ;  /* 0x0000880001157983 */ /* 0x001f280000300800 */
[----:B------:R-:W-:Y:S04]  /*6a00*/  STL [R1+0xe0], R20 ;  /* 0x0000e01401007387 */ /* 0x000fe80000100800 */
[----:B------:R-:W-:Y:S01]  /*6a10*/  STL [R1+0xdc], R3 ;  /* 0x0000dc0301007387 */ /* 0x000fe20000100800 */
[----:B--2---:R-:W-:-:S03]  /*6a20*/  FFMA R224, R19, R2, R18 ;  /* 0x0000000213e07223 */ /* 0x004fc60000000012 */
[----:B------:R-:W2:Y:S01]  /*6a30*/  LDL.64 R18, [R1+0xa8] ;  /* 0x0000a80001127983 */ /* 0x000ea20000100a00 */
[C---:B------:R-:W-:Y:S01]  /*6a40*/  SHF.L.U64.HI R23, R10.reuse, 0x3, R11 ;  /* 0x000000030a177819 */ /* 0x040fe2000001020b */
[----:B------:R-:W-:Y:S01]  /*6a50*/  IMAD.SHL.U32 R22, R10, 0x8, RZ ;  /* 0x000000080a167824 */ /* 0x000fe200078e00ff */
[----:B------:R-:W-:Y:S01]  /*6a60*/  ISETP.GT.AND P1, PT, R0, 0x8, P0 ;  /* 0x000000080000780c */ /* 0x000fe20000724270 */
[----:B------:R-:W-:Y:S01]  /*6a70*/  ULDC.64 UR4, c[0x0][0x208] ;  /* 0x0000820000047ab9 */ /* 0x000fe20000000a00 */
[----:B------:R-:W-:Y:S01]  /*6a80*/  F2FP.BF16.F32.PACK_AB R224, RZ, R224 ;  /* 0x000000e0ffe0723e */ /* 0x000fe200000010ff */
[----:B------:R-:W-:-:S04]  /*6a90*/  IMAD.WIDE.U32 R226, R14, R10, R22 ;  /* 0x0000000a0ee27225 */ /* 0x000fc800078e0016 */
[----:B------:R-:W-:Y:S01]  /*6aa0*/  IMAD.IADD R26, R225, 0x1, R227 ;  /* 0x00000001e11a7824 */ /* 0x000fe200078e02e3 */
[----:B------:R0:W-:Y:S04]  /*6ab0*/  @P2 STG.E.U16 desc[UR4][R4.64+0x2], R224 ;  /* 0x000002e004002986 */ /* 0x0001e8000c101504 */
[----:B------:R1:W-:Y:S01]  /*6ac0*/  STL [R1+0x80], R26 ;  /* 0x0000801a01007387 */ /* 0x0003e20000100800 */
[----:B--2---:R-:W-:-:S05]  /*6ad0*/  IADD3 R19, P4, R18, R226, RZ ;  /* 0x000000e212137210 */ /* 0x004fca0007f9e0ff */
[----:B------:R-:W-:Y:S01]  /*6ae0*/  IMAD.X R225, R26, 0x1, R229, P4 ;  /* 0x000000011ae17824 */ /* 0x000fe200020e06e5 */
[----:B------:R-:W-:-:S04]  /*6af0*/  LEA R18, P4, R19, R8, 0x1 ;  /* 0x0000000813127211 */ /* 0x000fc800078808ff */
[----:B------:R-:W-:-:S05]  /*6b00*/  LEA.HI.X R19, R19, R9, R225, 0x1, P4 ;  /* 0x0000000913137211 */ /* 0x000fca00020f0ce1 */
[----:B------:R-:W2:Y:S04]  /*6b10*/  @P1 LDG.E.LTC128B.U16 R17, desc[UR4][R18.64] ;  /* 0x0000000412111981 */ /* 0x000ea8000c1e1520 */
[----:B------:R-:W4:Y:S01]  /*6b20*/  LDL R19, [R1+0xa4] ;  /* 0x0000a40001137983 */ /* 0x000f220000100800 */
[----:B0-----:R-:W-:-:S05]  /*6b30*/  IADD3 R224, P2, R12, R226, RZ ;  /* 0x000000e20ce07210 */ /* 0x001fca0007f5e0ff */
[----:B------:R-:W-:Y:S02]  /*6b40*/  IMAD.X R225, R13, 0x1, R26, P2 ;  /* 0x000000010de17824 */ /* 0x000fe400010e061a */
[----:B-1----:R0:W5:Y:S01]  /*6b50*/  LDL.LU R26, [R1+0xf0] ;  /* 0x0000f000011a7983 */ /* 0x0021620000300800 */
[----:B---3--:R-:W-:-:S03]  /*6b60*/  IMAD.WIDE.U32 R224, R24, R25, R224 ;  /* 0x0000001918e07225 */ /* 0x008fc600078e00e0 */
[----:B------:R0:W5:Y:S04]  /*6b70*/  LDL.LU R25, [R1+0xec] ;  /* 0x0000ec0001197983 */ /* 0x0001680000300800 */
[----:B------:R0:W5:Y:S01]  /*6b80*/  LDL.LU R24, [R1+0xe8] ;  /* 0x0000e80001187983 */ /* 0x0001620000300800 */
[----:B--2---:R-:W-:-:S04]  /*6b90*/  IMAD.U32 R18, R17, 0x10000, RZ ;  /* 0x0001000011127824 */ /* 0x004fc800078e00ff */
[----:B------:R-:W-:-:S04]  /*6ba0*/  FMUL R18, R18, R16 ;  /* 0x0000001012127220 */ /* 0x000fc80000400000 */
[----:B----4-:R-:W-:Y:S01]  /*6bb0*/  FFMA R21, R21, R2, R18 ;  /* 0x0000000215157223 */ /* 0x010fe20000000012 */
[----:B------:R-:W-:Y:S01]  /*6bc0*/  LEA R18, P2, R224, R8, 0x1 ;  /* 0x00000008e0127211 */ /* 0x000fe200078408ff */
[----:B------:R-:W-:Y:S02]  /*6bd0*/  IMAD.IADD R19, R19, 0x1, R225 ;  /* 0x0000000113137824 */ /* 0x000fe400078e02e1 */
[----:B------:R-:W-:-:S03]  /*6be0*/  IMAD.SHL.U32 R225, R6, 0x10, RZ ;  /* 0x0000001006e17824 */ /* 0x000fc600078e00ff */
[----:B------:R-:W-:Y:S02]  /*6bf0*/  LEA.HI.X R19, R224, R9, R19, 0x1, P2 ;  /* 0x00000009e0137211 */ /* 0x000fe400010f0c13 */
[----:B------:R-:W-:Y:S02]  /*6c00*/  F2FP.BF16.F32.PACK_AB R224, RZ, R21 ;  /* 0x00000015ffe0723e */ /* 0x000fe400000010ff */
[----:B------:R0:W5:Y:S02]  /*6c10*/  LDL.LU R21, [R1+0xe4] ;  /* 0x0000e40001157983 */ /* 0x0001640000300800 */
[----:B------:R-:W-:Y:S02]  /*6c20*/  PRMT R20, R224, 0x7610, R20 ;  /* 0x00007610e0147816 */ /* 0x000fe40000000014 */
[----:B------:R1:W-:Y:S01]  /*6c30*/  STL [R1+0xd4], R225 ;  /* 0x0000d4e101007387 */ /* 0x0003e20000100800 */
[----:B------:R-:W-:Y:S02]  /*6c40*/  IADD3 R224, P4, R225, R4, RZ ;  /* 0x00000004e1e07210 */ /* 0x000fe40007f9e0ff */
[----:B------:R-:W-:-:S02]  /*6c50*/  PRMT R3, R20, 0x7610, R3 ;  /* 0x0000761014037816 */ /* 0x000fc40000000003 */
[----:B-1----:R-:W-:-:S05]  /*6c60*/  SHF.L.U64.HI R225, R6, 0x4, R7 ;  /* 0x0000000406e17819 */ /* 0x002fca0000010207 */
[----:B------:R1:W-:Y:S04]  /*6c70*/  STL [R1+0xc8], R225 ;  /* 0x0000c8e101007387 */ /* 0x0003e80000100800 */
[----:B------:R0:W5:Y:S01]  /*6c80*/  LDL.LU R20, [R1+0xe0] ;  /* 0x0000e00001147983 */ /* 0x0001620000300800 */
[----:B-1----:R-:W-:-:S05]  /*6c90*/  IMAD.X R225, R225, 0x1, R5, P4 ;  /* 0x00000001e1e17824 */ /* 0x002fca00020e0605 */
[----:B------:R1:W-:Y:S04]  /*6ca0*/  @P1 STG.E.U16 desc[UR4][R224.64], R3 ;  /* 0x00000003e0001986 */ /* 0x0003e8000c101504 */
[----:B-1----:R0:W5:Y:S01]  /*6cb0*/  LDL.LU R3, [R1+0xdc] ;  /* 0x0000dc0001037983 */ /* 0x0021620000300800 */
[----:B------:R-:W-:Y:S01]  /*6cc0*/  ISETP.GT.AND P2, PT, R0, 0x8, P3 ;  /* 0x000000080000780c */ /* 0x000fe20001f44270 */
[----:B------:R-:W-:-:S12]  /*6cd0*/  BSSY B1, `(.L_x_33) ;  /* 0x0000004000017945 */ /* 0x000fd80003800000 */
[----:B0-----:R-:W-:Y:S05]  /*6ce0*/  @!P2 BRA `(.L_x_34) ;  /* 0x000000000008a947 */ /* 0x001fea0003800000 */
[----:B------:R-:W-:Y:S02]  /*6cf0*/  ULDC.64 UR4, c[0x0][0x208] ;  /* 0x0000820000047ab9 */ /* 0x000fe40000000a00 */
[----:B------:R0:W5:Y:S03]  /*6d00*/  LDG.E.LTC128B.U16 R17, desc[UR4][R18.64+0x2] ;  /* 0x0000020412117981 */ /* 0x000166000c1e1520 */
.L_x_34:
[----:B------:R-:W-:Y:S05]  /*6d10*/  BSYNC B1 ;  /* 0x0000000000017941 */ /* 0x000fea0003800000 */
.L_x_33:
[----:B------:R-:W-:Y:S04]  /*6d20*/  STL [R1+0xec], R8 ;  /* 0x0000ec0801007387 */ /* 0x000fe80000100800 */
[----:B------:R1:W-:Y:S04]  /*6d30*/  STL [R1+0xe8], R7 ;  /* 0x0000e80701007387 */ /* 0x0003e80000100800 */
[----:B-1----:R-:W2:Y:S01]  /*6d40*/  LDL.LU R7, [R1+0x8c] ;  /* 0x00008c0001077983 */ /* 0x002ea20000300800 */
[----:B-----5:R-:W-:-:S03]  /*6d50*/  IMAD.U32 R8, R17, 0x10000, RZ ;  /* 0x0001000011087824 */ /* 0x020fc600078e00ff */
[----:B------:R1:W-:Y:S01]  /*6d60*/  STL [R1+0xe4], R6 ;  /* 0x0000e40601007387 */ /* 0x0003e20000100800 */
[----:B------:R-:W-:-:S03]  /*6d70*/  FMUL R8, R8, R16 ;  /* 0x0000001008087220 */ /* 0x000fc60000400000 */
[----:B------:R3:W-:Y:S04]  /*6d80*/  STL [R1+0xe0], R5 ;  /* 0x0000e00501007387 */ /* 0x0007e80000100800 */
[----:B------:R4:W-:Y:S01]  /*6d90*/  STL [R1+0xdc], R4 ;  /* 0x0000dc0401007387 */ /* 0x0009e20000100800 */
[----:B------:R-:W-:Y:S01]  /*6da0*/  ULDC.64 UR4, c[0x0][0x208] ;  /* 0x0000820000047ab9 */ /* 0x000fe20000000a00 */
[----:B--2---:R-:W-:Y:S02]  /*6db0*/  FFMA R7, R7, R2, R8 ;  /* 0x0000000207077223 */ /* 0x004fe40000000008 */
[----:B------:R2:W5:Y:S01]  /*6dc0*/  LDL.LU R8, [R1+0xec] ;  /* 0x0000ec0001087983 */ /* 0x0005620000300800 */
[----:B------:R-:W-:Y:S02]  /*6dd0*/  ISETP.GT.AND P1, PT, R3, 0x8, PT ;  /* 0x000000080300780c */ /* 0x000fe40003f24270 */
[----:B-1----:R-:W-:-:S02]  /*6de0*/  F2FP.BF16.F32.PACK_AB R6, RZ, R7 ;  /* 0x00000007ff06723e */ /* 0x002fc400000010ff */
[----:B------:R2:W5:Y:S02]  /*6df0*/  LDL.LU R7, [R1+0xe8] ;  /* 0x0000e80001077983 */ /* 0x0005640000300800 */
[----:B---3--:R-:W-:Y:S02]  /*6e00*/  PRMT R5, R6, 0x7610, R5 ;  /* 0x0000761006057816 */ /* 0x008fe40000000005 */
[----:B------:R2:W5:Y:S01]  /*6e10*/  LDL.LU R6, [R1+0xe4] ;  /* 0x0000e40001067983 */ /* 0x0005620000300800 */
[----:B------:R-:W-:Y:S02]  /*6e20*/  ISETP.GT.AND P4, PT, R0, RZ, P1 ;  /* 0x000000ff0000720c */ /* 0x000fe40000f84270 */
[----:B----4-:R-:W-:Y:S02]  /*6e30*/  PRMT R4, R5, 0x7610, R4 ;  /* 0x0000761005047816 */ /* 0x010fe40000000004 */
[----:B------:R2:W5:Y:S04]  /*6e40*/  LDL.LU R5, [R1+0xe0] ;  /* 0x0000e00001057983 */ /* 0x0005680000300800 */
[----:B------:R1:W-:Y:S04]  /*6e50*/  @P2 STG.E.U16 desc[UR4][R224.64+0x2], R4 ;  /* 0x00000204e0002986 */ /* 0x0003e8000c101504 */
[----:B-1----:R2:W5:Y:S01]  /*6e60*/  LDL.LU R4, [R1+0xdc] ;  /* 0x0000dc0001047983 */ /* 0x0025620000300800 */
[----:B------:R-:W-:Y:S04]  /*6e70*/  BSSY B1, `(.L_x_35) ;  /* 0x0000004000017945 */ /* 0x000fe80003800000 */
[----:B------:R-:W-:Y:S05]  /*6e80*/  @!P4 BRA `(.L_x_36) ;  /* 0x000000000008c947 */ /* 0x000fea0003800000 */
[----:B------:R-:W-:Y:S02]  /*6e90*/  ULDC.64 UR4, c[0x0][0x208] ;  /* 0x0000820000047ab9 */ /* 0x000fe40000000a00 */
[----:B------:R1:W5:Y:S03]  /*6ea0*/  LDG.E.LTC128B.U16 R17, desc[UR4][R20.64+0x10] ;  /* 0x0000100414117981 */ /* 0x000366000c1e1520 */
.L_x_36:
[----:B------:R-:W-:Y:S05]  /*6eb0*/  BSYNC B1 ;  /* 0x0000000000017941 */ /* 0x000fea0003800000 */
.L_x_35:
[----:B------:R-:W-:Y:S04]  /*6ec0*/  STL [R1+0xec], R10 ;  /* 0x0000ec0a01007387 */ /* 0x000fe80000100800 */
[----:B------:R3:W-:Y:S04]  /*6ed0*/  STL [R1+0xe8], R9 ;  /* 0x0000e80901007387 */ /* 0x0007e80000100800 */
[----:B---3--:R-:W3:Y:S01]  /*6ee0*/  LDL.LU R9, [R1+0x90] ;  /* 0x0000900001097983 */ /* 0x008ee20000300800 */
[----:B-----5:R-:W-:-:S03]  /*6ef0*/  IMAD.U32 R10, R17, 0x10000, RZ ;  /* 0x00010000110a7824 */ /* 0x020fc600078e00ff */
[----:B------:R4:W-:Y:S01]  /*6f00*/  STL [R1+0xe4], R8 ;  /* 0x0000e40801007387 */ /* 0x0009e20000100800 */
[----:B------:R-:W-:-:S03]  /*6f10*/  FMUL R10, R10, R16 ;  /* 0x000000100a0a7220 */ /* 0x000fc60000400000 */
[----:B------:R0:W-:Y:S04]  /*6f20*/  STL [R1+0xe0], R7 ;  /* 0x0000e00701007387 */ /* 0x0001e80000100800 */
[----:B------:R2:W-:Y:S01]  /*6f30*/  STL [R1+0xdc], R6 ;  /* 0x0000dc0601007387 */ /* 0x0005e20000100800 */
[----:B------:R-:W-:Y:S01]  /*6f40*/  ULDC.64 UR4, c[0x0][0x208] ;  /* 0x0000820000047ab9 */ /* 0x000fe20000000a00 */
[----:B---3--:R-:W-:Y:S02]  /*6f50*/  FFMA R9, R9, R2, R10 ;  /* 0x0000000209097223 */ /* 0x008fe4000000000a */
[----:B------:R3:W5:Y:S01]  /*6f60*/  LDL.LU R10, [R1+0xec] ;  /* 0x0000ec00010a7983 */ /* 0x0007620000300800 */
[----:B------:R-:W-:Y:S02]  /*6f70*/  ISETP.GT.AND P2, PT, R3, 0x9, PT ;  /* 0x000000090300780c */ /* 0x000fe40003f44270 */
[----:B----4-:R-:W-:-:S02]  /*6f80*/  F2FP.BF16.F32.PACK_AB R8, RZ, R9 ;  /* 0x00000009ff08723e */ /* 0x010fc400000010ff */
[----:B------:R3:W5:Y:S02]  /*6f90*/  LDL.LU R9, [R1+0xe8] ;  /* 0x0000e80001097983 */ /* 0x0007640000300800 */
[----:B0-----:R-:W-:Y:S02]  /*6fa0*/  PRMT R7, R8, 0x7610, R7 ;  /* 0x0000761008077816 */ /* 0x001fe40000000007 */
[----:B------:R3:W5:Y:S01]  /*6fb0*/  LDL.LU R8, [R1+0xe4] ;  /* 0x0000e40001087983 */ /* 0x0007620000300800 */
[----:B------:R-:W-:Y:S02]  /*6fc0*/  ISETP.GT.AND P5, PT, R0, RZ, P2 ;  /* 0x000000ff0000720c */ /* 0x000fe400017a4270 */
[----:B--2---:R-:W-:Y:S02]  /*6fd0*/  PRMT R6, R7, 0x7610, R6 ;  /* 0x0000761007067816 */ /* 0x004fe40000000006 */
[----:B------:R3:W5:Y:S04]  /*6fe0*/  LDL.LU R7, [R1+0xe0] ;  /* 0x0000e00001077983 */ /* 0x0007680000300800 */
[----:B------:R0:W-:Y:S04]  /*6ff0*/  @P4 STG.E.U16 desc[UR4][R4.64+0x10], R6 ;  /* 0x0000100604004986 */ /* 0x0001e8000c101504 */
[----:B0-----:R3:W5:Y:S01]  /*7000*/  LDL.LU R6, [R1+0xdc] ;  /* 0x0000dc0001067983 */ /* 0x0017620000300800 */
[----:B------:R-:W-:Y:S04]  /*7010*/  BSSY B1, `(.L_x_37) ;  /* 0x0000004000017945 */ /* 0x000fe80003800000 */
[----:B------:R-:W-:Y:S05]  /*7020*/  @!P5 BRA `(.L_x_38) ;  /* 0x000000000008d947 */ /* 0x000fea0003800000 */
[----:B------:R-:W-:Y:S02]  /*7030*/  ULDC.64 UR4, c[0x0][0x208] ;  /* 0x0000820000047ab9 */ /* 0x000fe40000000a00 */
[----:B------:R0:W5:Y:S03]  /*7040*/  LDG.E.LTC128B.U16 R17, desc[UR4][R20.64+0x12] ;  /* 0x0000120414117981 */ /* 0x000166000c1e1520 */
.L_x_38:
[----:B------:R-:W-:Y:S05]  /*7050*/  BSYNC B1 ;  /* 0x0000000000017941 */ /* 0x000fea0003800000 */
.L_x_37:
[----:B-----5:R-:W-:Y:S04]  /*7060*/  STL [R1+0xec], R9 ;  /* 0x0000ec0901007387 */ /* 0x020fe80000100800 */
[----:B------:R2:W-:Y:S04]  /*7070*/  STL [R1+0xe8], R8 ;  /* 0x0000e80801007387 */ /* 0x0005e80000100800 */
[----:B--2---:R-:W2:Y:S01]  /*7080*/  LDL.LU R8, [R1+0x94] ;  /* 0x0000940001087983 */ /* 0x004ea20000300800 */
[----:B------:R-:W-:-:S03]  /*7090*/  IMAD.U32 R9, R17, 0x10000, RZ ;  /* 0x0001000011097824 */ /* 0x000fc600078e00ff */
[----:B------:R4:W-:Y:S01]  /*70a0*/  STL [R1+0xe4], R7 ;  /* 0x0000e40701007387 */ /* 0x0009e20000100800 */
[----:B------:R-:W-:-:S03]  /*70b0*/  FMUL R9, R9, R16 ;  /* 0x0000001009097220 */ /* 0x000fc60000400000 */
[----:B------:R1:W-:Y:S04]  /*70c0*/  STL [R1+0xe0], R6 ;  /* 0x0000e00601007387 */ /* 0x0003e80000100800 */
[----:B------:R3:W-:Y:S01]  /*70d0*/  STL [R1+0xdc], R3 ;  /* 0x0000dc0301007387 */ /* 0x0007e20000100800 */
[----:B------:R-:W-:Y:S01]  /*70e0*/  ULDC.64 UR4, c[0x0][0x208] ;  /* 0x0000820000047ab9 */ /* 0x000fe20000000a00 */
[----:B--2---:R-:W-:Y:S02]  /*70f0*/  FFMA R8, R8, R2, R9 ;  /* 0x0000000208087223 */ /* 0x004fe40000000009 */
[----:B------:R2:W5:Y:S03]  /*7100*/  LDL.LU R9, [R1+0xec] ;  /* 0x0000ec0001097983 */ /* 0x0005660000300800 */
[----:B----4-:R-:W-:-:S02]  /*7110*/  F2FP.BF16.F32.PACK_AB R7, RZ, R8 ;  /* 0x00000008ff07723e */ /* 0x010fc400000010ff */
[----:B------:R2:W5:Y:S02]  /*7120*/  LDL.LU R8, [R1+0xe8] ;  /* 0x0000e80001087983 */ /* 0x0005640000300800 */
[----:B-1----:R-:W-:Y:S02]  /*7130*/  PRMT R6, R7, 0x7610, R6 ;  /* 0x0000761007067816 */ /* 0x002fe40000000006 */
[----:B------:R2:W5:Y:S01]  /*7140*/  LDL.LU R7, [R1+0xe4] ;  /* 0x0000e40001077983 */ /* 0x0005620000300800 */
[----:B------:R-:W-:Y:S02]  /*7150*/  ISETP.GT.AND P4, PT, R0, 0x8, P1 ;  /* 0x000000080000780c */ /* 0x000fe40000f84270 */
[----:B---3--:R-:W-:Y:S02]  /*7160*/  PRMT R3, R6, 0x7610, R3 ;  /* 0x0000761006037816 */ /* 0x008fe40000000003 */
[----:B------:R2:W5:Y:S04]  /*7170*/  LDL.LU R6, [R1+0xe0] ;  /* 0x0000e00001067983 */ /* 0x0005680000300800 */
[----:B------:R1:W-:Y:S04]  /*7180*/  @P5 STG.E.U16 desc[UR4][R4.64+0x12], R3 ;  /* 0x0000120304005986 */ /* 0x0003e8000c101504 */
[----:B-1----:R2:W5:Y:S01]  /*7190*/  LDL.LU R3, [R1+0xdc] ;  /* 0x0000dc0001037983 */ /* 0x0025620000300800 */
[----:B------:R-:W-:Y:S04]  /*71a0*/  BSSY B1, `(.L_x_39) ;  /* 0x0000004000017945 */ /* 0x000fe80003800000 */
[----:B------:R-:W-:Y:S05]  /*71b0*/  @!P4 BRA `(.L_x_40) ;  /* 0x000000000008c947 */ /* 0x000fea0003800000 */
[----:B------:R-:W-:Y:S02]  /*71c0*/  ULDC.64 UR4, c[0x0][0x208] ;  /* 0x0000820000047ab9 */ /* 0x000fe40000000a00 */
[----:B------:R1:W5:Y:S03]  /*71d0*/  LDG.E.LTC128B.U16 R17, desc[UR4][R18.64+0x10] ;  /* 0x0000100412117981 */ /* 0x000366000c1e1520 */
.L_x_40:
[----:B------:R-:W-:Y:S05]  /*71e0*/  BSYNC B1 ;  /* 0x0000000000017941 */ /* 0x000fea0003800000 */
.L_x_39:
[----:B-----5:R-:W-:Y:S04]  /*71f0*/  STL [R1+0xec], R7 ;  /* 0x0000ec0701007387 */ /* 0x020fe80000100800 */
[----:B------:R3:W-:Y:S04]  /*7200*/  STL [R1+0xe8], R6 ;  /* 0x0000e80601007387 */ /* 0x0007e80000100800 */
[----:B---3--:R-:W3:Y:S01]  /*7210*/  LDL.LU R6, [R1+0x98] ;  /* 0x0000980001067983 */ /* 0x008ee20000300800 */
[----:B------:R-:W-:-:S03]  /*7220*/  IMAD.U32 R7, R17, 0x10000, RZ ;  /* 0x0001000011077824 */ /* 0x000fc600078e00ff */
[----:B------:R4:W-:Y:S01]  /*7230*/  STL [R1+0xe4], R5 ;  /* 0x0000e40501007387 */ /* 0x0009e20000100800 */
[----:B------:R-:W-:-:S03]  /*7240*/  FMUL R7, R7, R16 ;  /* 0x0000001007077220 */ /* 0x000fc60000400000 */
[----:B------:R0:W-:Y:S04]  /*7250*/  STL [R1+0xe0], R4 ;  /* 0x0000e00401007387 */ /* 0x0001e80000100800 */
[----:B------:R2:W-:Y:S01]  /*7260*/  STL [R1+0xdc], R3 ;  /* 0x0000dc0301007387 */ /* 0x0005e20000100800 */
[----:B------:R-:W-:Y:S01]  /*7270*/  ULDC.64 UR4, c[0x0][0x208] ;  /* 0x0000820000047ab9 */ /* 0x000fe20000000a00 */
[----:B---3--:R-:W-:Y:S02]  /*7280*/  FFMA R6, R6, R2, R7 ;  /* 0x0000000206067223 */ /* 0x008fe40000000007 */
[----:B------:R3:W5:Y:S03]  /*7290*/  LDL.LU R7, [R1+0xec] ;  /* 0x0000ec0001077983 */ /* 0x0007660000300800 */
[----:B----4-:R-:W-:-:S02]  /*72a0*/  F2FP.BF16.F32.PACK_AB R5, RZ, R6 ;  /* 0x00000006ff05723e */ /* 0x010fc400000010ff */
[----:B------:R3:W5:Y:S02]  /*72b0*/  LDL.LU R6, [R1+0xe8] ;  /* 0x0000e80001067983 */ /* 0x0007640000300800 */
[----:B0-----:R-:W-:Y:S02]  /*72c0*/  PRMT R4, R5, 0x7610, R4 ;  /* 0x0000761005047816 */ /* 0x001fe40000000004 */
[----:B------:R3:W5:Y:S01]  /*72d0*/  LDL.LU R5, [R1+0xe4] ;  /* 0x0000e40001057983 */ /* 0x0007620000300800 */
[----:B------:R-:W-:Y:S02]  /*72e0*/  ISETP.GT.AND P5, PT, R0, 0x8, P2 ;  /* 0x000000080000780c */ /* 0x000fe400017a4270 */
        /* <DEDUP_REMOVED lines=8> */
.L_x_42:
[----:B------:R-:W-:Y:S05]  /*7370*/  BSYNC B1 ;  /* 0x0000000000017941 */ /* 0x000fea0003800000 */
.L_x_41:
[----:B------:R0:W-:Y:S04]  /*7380*/  STL.64 [R1+0xe8], R18 ;  /* 0x0000e81201007387 */ /* 0x0001e80000100a00 */
[----:B01----:R-:W2:Y:S04]  /*7390*/  LDL.LU R18, [R1+0x9c] ;  /* 0x00009c0001127983 */ /* 0x003ea80000300800 */
[----:B------:R-:W4:Y:S01]  /*73a0*/  LDL.LU R19, [R1+0x80] ;  /* 0x0000800001137983 */ /* 0x000f220000300800 */
[----:B-----5:R-:W-:-:S03]  /*73b0*/  IMAD.U32 R15, R17, 0x10000, RZ ;  /* 0x00010000110f7824 */ /* 0x020fc600078e00ff */
[----:B------:R0:W-:Y:S01]  /*73c0*/  STL.64 [R1+0xe0], R4 ;  /* 0x0000e00401007387 */ /* 0x0001e20000100a00 */
[----:B------:R-:W-:-:S03]  /*73d0*/  FMUL R15, R15, R16 ;  /* 0x000000100f0f7220 */ /* 0x000fc60000400000 */
[----:B------:R1:W-:Y:S01]  /*73e0*/  STL [R1+0xdc], R3 ;  /* 0x0000dc0301007387 */ /* 0x0003e20000100800 */
[----:B----4-:R-:W-:Y:S02]  /*73f0*/  IMAD.MOV.U32 R227, RZ, RZ, R19 ;  /* 0x000000ffffe37224 */ /* 0x010fe400078e0013 */
[----:B--2---:R-:W-:Y:S01]  /*7400*/  FFMA R15, R18, R2, R15 ;  /* 0x00000002120f7223 */ /* 0x004fe2000000000f */
[----:B------:R-:W-:Y:S01]  /*7410*/  ULDC.64 UR4, c[0x0][0x208] ;  /* 0x0000820000047ab9 */ /* 0x000fe20000000a00 */
[----:B0-----:R-:W-:Y:S01]  /*7420*/  IMAD R4, R11, 0x78, RZ ;  /* 0x000000780b047824 */ /* 0x001fe200078e02ff */
[----:B------:R-:W-:Y:S01]  /*7430*/  ISETP.GT.AND P4, PT, R0, 0x80, P0 ;  /* 0x000000800000780c */ /* 0x000fe20000784270 */
[----:B------:R-:W-:Y:S01]  /*7440*/  IMAD.WIDE.U32 R18, R10, 0x78, R226 ;  /* 0x000000780a127825 */ /* 0x000fe200078e00e2 */
[----:B-1----:R-:W2:Y:S01]  /*7450*/  LDL R3, [R1+0xa0] ;  /* 0x0000a00001037983 */ /* 0x002ea20000100800 */
[----:B------:R-:W-:-:S03]  /*7460*/  F2FP.BF16.F32.PACK_AB R15, RZ, R15 ;  /* 0x0000000fff0f723e */ /* 0x000fc600000010ff */
[----:B------:R-:W4:Y:S01]  /*7470*/  LDL.64 R226, [R1+0xa8] ;  /* 0x0000a80001e27983 */ /* 0x000f220000100a00 */
[----:B------:R-:W-:-:S03]  /*7480*/  IMAD.IADD R5, R19, 0x1, R4 ;  /* 0x0000000113057824 */ /* 0x000fc600078e0204 */
[----:B------:R-:W-:Y:S04]  /*7490*/  @P5 STG.E.U16 desc[UR4][R224.64+0x12], R15 ;  /* 0x0000120fe0005986 */ /* 0x000fe8000c101504 */
[----:B------:R0:W-:Y:S01]  /*74a0*/  STL.64 [R1+0x80], R18 ;  /* 0x0000801201007387 */ /* 0x0001e20000100a00 */
[----:B----4-:R-:W-:-:S03]  /*74b0*/  IADD3 R11, P5, R226, R18, RZ ;  /* 0x00000012e20b7210 */ /* 0x010fc60007fbe0ff */
[----:B0-----:R-:W5:Y:S02]  /*74c0*/  LDL.LU.64 R18, [R1+0xe8] ;  /* 0x0000e80001127983 */ /* 0x001f640000300a00 */
[----:B------:R-:W-:Y:S01]  /*74d0*/  IMAD.X R15, R5, 0x1, R229, P5 ;  /* 0x00000001050f7824 */ /* 0x000fe200028e06e5 */
[C---:B------:R-:W-:Y:S01]  /*74e0*/  LEA R226, P5, R11.reuse, R8, 0x1 ;  /* 0x000000080be27211 */ /* 0x040fe200078a08ff */
[----:B------:R0:W-:Y:S03]  /*74f0*/  STL [R1+0x90], R5 ;  /* 0x0000900501007387 */ /* 0x0001e60000100800 */
[----:B------:R-:W-:Y:S02]  /*7500*/  LEA.HI.X R227, R11, R9, R15, 0x1, P5 ;  /* 0x000000090be37211 */ /* 0x000fe400028f0c0f */
[----:B------:R-:W4:Y:S04]  /*7510*/  LDL R11, [R1+0xa4] ;  /* 0x0000a400010b7983 */ /* 0x000f280000100800 */
[----:B------:R1:W3:Y:S02]  /*7520*/  @P4 LDG.E.LTC128B.U16 R17, desc[UR4][R226.64] ;  /* 0x00000004e2114981 */ /* 0x0002e4000c1e1520 */
[----:B-1----:R-:W-:-:S04]  /*7530*/  IMAD.WIDE.U32 R226, R10, 0x78, R22 ;  /* 0x000000780ae27825 */ /* 0x002fc800078e0016 */
[----:B------:R-:W-:Y:S01]  /*7540*/  IMAD.IADD R227, R4, 0x1, R227 ;  /* 0x0000000104e37824 */ /* 0x000fe200078e02e3 */
[----:B------:R-:W-:-:S05]  /*7550*/  IADD3 R4, P5, R22, R226, RZ ;  /* 0x000000e216047210 */ /* 0x000fca0007fbe0ff */
[----:B0-----:R-:W-:Y:S02]  /*7560*/  IMAD.X R5, R227, 0x1, R23, P5 ;  /* 0x00000001e3057824 */ /* 0x001fe400028e0617 */
[----:B------:R-:W-:-:S04]  /*7570*/  IMAD.WIDE.U32 R226, R14, R10, R226 ;  /* 0x0000000a0ee27225 */ /* 0x000fc800078e00e2 */
[----:B------:R-:W-:Y:S02]  /*7580*/  IMAD.WIDE.U32 R14, R14, R10, R4 ;  /* 0x0000000a0e0e7225 */ /* 0x000fe400078e0004 */
[----:B------:R0:W5:Y:S04]  /*7590*/  LDL.LU.64 R4, [R1+0xe0] ;  /* 0x0000e00001047983 */ /* 0x0001680000300a00 */
[----:B------:R-:W2:Y:S04]  /*75a0*/  LDL R10, [R1+0xc0] ;  /* 0x0000c000010a7983 */ /* 0x000ea80000100800 */
[----:B------:R1:W-:Y:S02]  /*75b0*/  STL.64 [R1+0x88], R14 ;  /* 0x0000880e01007387 */ /* 0x0003e40000100a00 */
[----:B-1----:R-:W-:-:S02]  /*75c0*/  IADD3 R14, P5, R12, R226, RZ ;  /* 0x000000e20c0e7210 */ /* 0x002fc40007fbe0ff */
[----:B------:R-:W4:Y:S02]  /*75d0*/  LDL R226, [R1+0xb4] ;  /* 0x0000b40001e27983 */ /* 0x000f240000100800 */
[----:B--2---:R-:W-:Y:S02]  /*75e0*/  IADD3.X R15, R13, R10, R227, P5, !PT ;  /* 0x0000000a0d0f7210 */ /* 0x004fe40002ffe4e3 */
[----:B------:R-:W2:Y:S01]  /*75f0*/  LDL.LU R227, [R1+0x60] ;  /* 0x0000600001e37983 */ /* 0x000ea20000300800 */
[----:B---3--:R-:W-:-:S04]  /*7600*/  IMAD.U32 R10, R17, 0x10000, RZ ;  /* 0x00010000110a7824 */ /* 0x008fc800078e00ff */
[----:B------:R-:W-:Y:S01]  /*7610*/  FMUL R10, R10, R16 ;  /* 0x000000100a0a7220 */ /* 0x000fe20000400000 */
[----:B----4-:R-:W-:Y:S02]  /*7620*/  IMAD.WIDE.U32 R14, R226, R3, R14 ;  /* 0x00000003e20e7225 */ /* 0x010fe400078e000e */
[----:B------:R0:W5:Y:S02]  /*7630*/  LDL.LU R3, [R1+0xdc] ;  /* 0x0000dc0001037983 */ /* 0x0001640000300800 */
[----:B------:R-:W-:Y:S02]  /*7640*/  IMAD.IADD R11, R11, 0x1, R15 ;  /* 0x000000010b0b7824 */ /* 0x000fe400078e020f */
[----:B------:R-:W-:-:S05]  /*7650*/  IMAD R15, R7, 0xf0, RZ ;  /* 0x000000f0070f7824 */ /* 0x000fca00078e02ff */
[----:B------:R1:W-:Y:S01]  /*7660*/  STL [R1+0x94], R15 ;  /* 0x0000940f01007387 */ /* 0x0003e20000100800 */
[----:B------:R-:W-:Y:S01]  /*7670*/  BSSY B1, `(.L_x_43) ;  /* 0x000000e000017945 */ /* 0x000fe20003800000 */
[----:B--2---:R-:W-:Y:S01]  /*7680*/  FFMA R226, R227, R2, R10 ;  /* 0x00000002e3e27223 */ /* 0x004fe2000000000a */
[----:B------:R-:W-:-:S04]  /*7690*/  LEA R10, P5, R14, R8, 0x1 ;  /* 0x000000080e0a7211 */ /* 0x000fc800078a08ff */
[----:B------:R-:W-:Y:S02]  /*76a0*/  LEA.HI.X R11, R14, R9, R11, 0x1, P5 ;  /* 0x000000090e0b7211 */ /* 0x000fe400028f0c0b */
[----:B------:R-:W-:Y:S02]  /*76b0*/  ISETP.GT.AND P5, PT, R0, 0x80, P3 ;  /* 0x000000800000780c */ /* 0x000fe40001fa4270 */
[----:B------:R-:W-:Y:S01]  /*76c0*/  F2FP.BF16.F32.PACK_AB R14, RZ, R226 ;  /* 0x000000e2ff0e723e */ /* 0x000fe200000010ff */
[----:B------:R-:W-:-:S03]  /*76d0*/  IMAD.WIDE.U32 R226, R6, 0xf0, R224 ;  /* 0x000000f006e27825 */ /* 0x000fc600078e00e0 */
[----:B------:R-:W-:Y:S01]  /*76e0*/  PRMT R7, R14, 0x7610, R7 ;  /* 0x000076100e077816 */ /* 0x000fe20000000007 */
[----:B-1----:R-:W-:Y:S02]  /*76f0*/  IMAD.IADD R15, R227, 0x1, R15 ;  /* 0x00000001e30f7824 */ /* 0x002fe400078e020f */
[----:B------:R-:W-:-:S05]  /*7700*/  @P4 IMAD.MOV.U32 R14, RZ, RZ, R226 ;  /* 0x000000ffff0e4224 */ /* 0x000fca00078e00e2 */
[----:B------:R0:W-:Y:S01]  /*7710*/  @P4 STG.E.U16 desc[UR4][R14.64], R7 ;  /* 0x000000070e004986 */ /* 0x0001e2000c101504 */
[----:B------:R-:W-:Y:S05]  /*7720*/  @!P5 BRA `(.L_x_44) ;  /* 0x000000000008d947 */ /* 0x000fea0003800000 */
[----:B------:R-:W-:Y:S02]  /*7730*/  ULDC.64 UR4, c[0x0][0x208] ;  /* 0x0000820000047ab9 */ /* 0x000fe40000000a00 */
[----:B------:R1:W5:Y:S03]  /*7740*/  LDG.E.LTC128B.U16 R17, desc[UR4][R10.64+0x2] ;  /* 0x000002040a117981 */ /* 0x000366000c1e1520 */
.L_x_44:
[----:B------:R-:W-:Y:S05]  /*7750*/  BSYNC B1 ;  /* 0x0000000000017941 */ /* 0x000fea0003800000 */
.L_x_43:
[----:B------:R2:W-:Y:S04]  /*7760*/  STL.64 [R1+0xf8], R20 ;  /* 0x0000f81401007387 */ /* 0x0005e80000100a00 */
[----:B--2---:R-:W2:Y:S04]  /*7770*/  LDL.LU.64 R20, [R1+0x88] ;  /* 0x0000880001147983 */ /* 0x004ea80000300a00 */
[----:B-----5:R3:W-:Y:S04]  /*7780*/  STL.64 [R1+0xf0], R18 ;  /* 0x0000f01201007387 */ /* 0x0207e80000100a00 */
[----:B---3--:R-:W3:Y:S01]  /*7790*/  LDL.LU R19, [R1+0x64] ;  /* 0x0000640001137983 */ /* 0x008ee20000300800 */
[----:B0-----:R-:W-:-:S03]  /*77a0*/  IMAD.U32 R7, R17, 0x10000, RZ ;  /* 0x0001000011077824 */ /* 0x001fc600078e00ff */
[----:B------:R1:W-:Y:S01]  /*77b0*/  STL.64 [R1+0xe8], R10 ;  /* 0x0000e80a01007387 */ /* 0x0003e20000100a00 */
[----:B------:R-:W-:-:S03]  /*77c0*/  FMUL R7, R7, R16 ;  /* 0x0000001007077220 */ /* 0x000fc60000400000 */
[----:B-1----:R-:W4:Y:S04]  /*77d0*/  LDL.LU.64 R10, [R1+0x80] ;  /* 0x00008000010a7983 */ /* 0x002f280000300a00 */
[----:B------:R0:W-:Y:S04]  /*77e0*/  STL.64 [R1+0xe0], R4 ;  /* 0x0000e00401007387 */ /* 0x0001e80000100a00 */
[----:B0-----:R-:W4:Y:S01]  /*77f0*/  LDL.LU.64 R4, [R1+0xa8] ;  /* 0x0000a80001047983 */ /* 0x001f220000300a00 */
[----:B------:R-:W-:Y:S01]  /*7800*/  ULDC.64 UR4, c[0x0][0x208] ;  /* 0x0000820000047ab9 */ /* 0x000fe20000000a00 */
[----:B--2---:R-:W-:Y:S01]  /*7810*/  IADD3 R18, P4, R12, R20, RZ ;  /* 0x000000140c127210 */ /* 0x004fe20007f9e0ff */
[----:B---3--:R-:W-:-:S02]  /*7820*/  FFMA R7, R19, R2, R7 ;  /* 0x0000000213077223 */ /* 0x008fc40000000007 */
[----:B------:R-:W2:Y:S01]  /*7830*/  LDL.LU R19, [R1+0xc0] ;  /* 0x0000c00001137983 */ /* 0x000ea20000300800 */
[----:B------:R-:W-:Y:S02]  /*7840*/  @P5 IMAD.MOV.U32 R12, RZ, RZ, R226 ;  /* 0x000000ffff0c5224 */ /* 0x000fe400078e00e2 */
[----:B------:R-:W-:Y:S02]  /*7850*/  F2FP.BF16.F32.PACK_AB R7, RZ, R7 ;  /* 0x00000007ff07723e */ /* 0x000fe400000010ff */
[----:B--2---:R-:W-:Y:S01]  /*7860*/  IADD3.X R19, R13, R19, R21, P4, !PT ;  /* 0x000000130d137210 */ /* 0x004fe200027fe415 */
[----:B------:R-:W-:Y:S01]  /*7870*/  @P5 IMAD.MOV.U32 R13, RZ, RZ, R15 ;  /* 0x000000ffff0d5224 */ /* 0x000fe200078e000f */
[----:B------:R0:W5:Y:S04]  /*7880*/  LDL.LU.64 R20, [R1+0xf8] ;  /* 0x0000f80001147983 */ /* 0x0001680000300a00 */
[----:B------:R1:W-:Y:S04]  /*7890*/  STL.64 [R1+0x60], R18 ;  /* 0x0000601201007387 */ /* 0x0003e80000100a00 */
[----:B------:R2:W-:Y:S04]  /*78a0*/  @P5 STG.E.U16 desc[UR4][R12.64+0x2], R7 ;  /* 0x000002070c005986 */ /* 0x0005e8000c101504 */
[----:B-1----:R0:W5:Y:S04]  /*78b0*/  LDL.LU.64 R18, [R1+0xf0] ;  /* 0x0000f00001127983 */ /* 0x0021680000300a00 */
[----:B--2---:R-:W2:Y:S01]  /*78c0*/  LDL.LU R13, [R1+0x90] ;  /* 0x00009000010d7983 */ /* 0x004ea20000300800 */
[----:B----4-:R-:W-:-:S03]  /*78d0*/  IADD3 R7, P4, P5, R4, R10, R22 ;  /* 0x0000000a04077210 */ /* 0x010fc60007d9e016 */
[----:B------:R0:W5:Y:S04]  /*78e0*/  LDL.LU.64 R10, [R1+0xe8] ;  /* 0x0000e800010a7983 */ /* 0x0001680000300a00 */
[----:B------:R0:W5:Y:S01]  /*78f0*/  LDL.LU.64 R4, [R1+0xe0] ;  /* 0x0000e00001047983 */ /* 0x0001620000300a00 */
[----:B------:R-:W-:Y:S01]  /*7900*/  ISETP.GT.AND P0, PT, R0, 0x88, P0 ;  /* 0x000000880000780c */ /* 0x000fe20000704270 */
[----:B------:R-:W-:Y:S01]  /*7910*/  BSSY B1, `(.L_x_45) ;  /* 0x0000008000017945 */ /* 0x000fe20003800000 */
[----:B--2---:R-:W-:Y:S02]  /*7920*/  IADD3.X R22, R229, R13, R23, P4, P5 ;  /* 0x0000000de5167210 */ /* 0x004fe400027ea417 */
[----:B------:R-:W-:-:S04]  /*7930*/  LEA R12, P4, R7, R8, 0x1 ;  /* 0x00000008070c7211 */ /* 0x000fc800078808ff */
[----:B------:R-:W-:Y:S02]  /*7940*/  LEA.HI.X R13, R7, R9, R22, 0x1, P4 ;  /* 0x00000009070d7211 */ /* 0x000fe400020f0c16 */
[----:B------:R-:W-:-:S03]  /*7950*/  PRMT R7, R17, 0x7610, R7 ;  /* 0x0000761011077816 */ /* 0x000fc60000000007 */
[----:B0-----:R-:W-:Y:S05]  /*7960*/  @!P0 BRA `(.L_x_46) ;  /* 0x0000000000088947 */ /* 0x001fea0003800000 */
[----:B------:R-:W-:Y:S02]  /*7970*/  ULDC.64 UR4, c[0x0][0x208] ;  /* 0x0000820000047ab9 */ /* 0x000fe40000000a00 */
[----:B------:R0:W5:Y:S03]  /*7980*/  LDG.E.LTC128B.U16 R7, desc[UR4][R12.64] ;  /* 0x000000040c077981 */ /* 0x000166000c1e1520 */
.L_x_46:
[----:B------:R-:W-:Y:S05]  /*7990*/  BSYNC B1 ;  /* 0x0000000000017941 */ /* 0x000fea0003800000 */
.L_x_45:
[----:B-----5:R1:W-:Y:S04]  /*79a0*/  STL.64 [R1+0xe0], R4 ;  /* 0x0000e00401007387 */ /* 0x0203e80000100a00 */
[----:B-1----:R-:W2:Y:S04]  /*79b0*/  LDL.LU.64 R4, [R1+0x60] ;  /* 0x0000600001047983 */ /* 0x002ea80000300a00 */
[----:B------:R-:W2:Y:S04]  /*79c0*/  LDL.LU R23, [R1+0xa0] ;  /* 0x0000a00001177983 */ /* 0x000ea80000300800 */
[----:B------:R-:W2:Y:S04]  /*79d0*/  LDL.LU R22, [R1+0xb4] ;  /* 0x0000b40001167983 */ /* 0x000ea80000300800 */
[----:B------:R-:W3:Y:S04]  /*79e0*/  LDL.LU R17, [R1+0x68] ;  /* 0x0000680001117983 */ /* 0x000ee80000300800 */
[----:B------:R1:W-:Y:S04]  /*79f0*/  STL [R1+0xdc], R3 ;  /* 0x0000dc0301007387 */ /* 0x0003e80000100800 */
[----:B-1----:R-:W4:Y:S01]  /*7a00*/  LDL.LU R3, [R1+0xa4] ;  /* 0x0000a40001037983 */ /* 0x002f220000300800 */
[----:B0-----:R-:W-:-:S02]  /*7a10*/  IMAD.U32 R12, R7, 0x10000, RZ ;  /* 0x00010000070c7824 */ /* 0x001fc400078e00ff */
[----:B------:R-:W-:Y:S02]  /*7a20*/  IMAD.SHL.U32 R13, R6, 0x10, RZ ;  /* 0x00000010060d7824 */ /* 0x000fe400078e00ff */
[----:B------:R-:W-:Y:S01]  /*7a30*/  FMUL R12, R12, R16 ;  /* 0x000000100c0c7220 */ /* 0x000fe20000400000 */
[----:B--2---:R-:W-:Y:S02]  /*7a40*/  IMAD.WIDE.U32 R22, R22, R23, R4 ;  /* 0x0000001716167225 */ /* 0x004fe400078e0004 */
[----:B------:R0:W5:Y:S02]  /*7a50*/  LDL.LU.64 R4, [R1+0xe0] ;  /* 0x0000e00001047983 */ /* 0x0001640000300a00 */
[----:B---3--:R-:W-:Y:S01]  /*7a60*/  FFMA R17, R17, R2, R12 ;  /* 0x0000000211117223 */ /* 0x008fe2000000000c */
[----:B------:R-:W-:Y:S02]  /*7a70*/  IADD3 R12, P4, R13, R226, RZ ;  /* 0x000000e20d0c7210 */ /* 0x000fe40007f9e0ff */
[----:B------:R-:W2:Y:S01]  /*7a80*/  LDL R13, [R1+0xc8] ;  /* 0x0000c800010d7983 */ /* 0x000ea20000100800 */
[----:B----4-:R-:W-:-:S03]  /*7a90*/  IMAD.IADD R23, R3, 0x1, R23 ;  /* 0x0000000103177824 */ /* 0x010fc600078e0217 */
[----:B------:R0:W5:Y:S01]  /*7aa0*/  LDL.LU R3, [R1+0xdc] ;  /* 0x0000dc0001037983 */ /* 0x0001620000300800 */
[----:B------:R-:W-:Y:S01]  /*7ab0*/  ISETP.GT.AND P3, PT, R0, 0x88, P3 ;  /* 0x000000880000780c */ /* 0x000fe20001f64270 */
[----:B------:R-:W-:Y:S01]  /*7ac0*/  ULDC.64 UR4, c[0x0][0x208] ;  /* 0x0000820000047ab9 */ /* 0x000fe20000000a00 */
[----:B------:R-:W-:Y:S01]  /*7ad0*/  F2FP.BF16.F32.PACK_AB R17, RZ, R17 ;  /* 0x00000011ff11723e */ /* 0x000fe200000010ff */
[----:B------:R-:W-:Y:S01]  /*7ae0*/  BSSY B1, `(.L_x_47) ;  /* 0x0000008000017945 */ /* 0x000fe20003800000 */
[----:B------:R-:W-:-:S04]  /*7af0*/  LEA R8, P5, R22, R8, 0x1 ;  /* 0x0000000816087211 */ /* 0x000fc800078a08ff */
[----:B------:R-:W-:Y:S01]  /*7b00*/  LEA.HI.X R9, R22, R9, R23, 0x1, P5 ;  /* 0x0000000916097211 */ /* 0x000fe200028f0c17 */
[----:B--2---:R-:W-:-:S05]  /*7b10*/  IMAD.X R13, R15, 0x1, R13, P4 ;  /* 0x000000010f0d7824 */ /* 0x004fca00020e060d */
[----:B------:R0:W-:Y:S01]  /*7b20*/  @P0 STG.E.U16 desc[UR4][R12.64], R17 ;  /* 0x000000110c000986 */ /* 0x0001e2000c101504 */
[----:B------:R-:W-:Y:S05]  /*7b30*/  @!P3 BRA `(.L_x_48) ;  /* 0x000000000008b947 */ /* 0x000fea0003800000 */
[----:B------:R-:W-:Y:S02]  /*7b40*/  ULDC.64 UR4, c[0x0][0x208] ;  /* 0x0000820000047ab9 */ /* 0x000fe40000000a00 */
[----:B------:R1:W5:Y:S03]  /*7b50*/  LDG.E.LTC128B.U16 R7, desc[UR4][R8.64+0x2] ;  /* 0x0000020408077981 */ /* 0x000366000c1e1520 */
.L_x_48:
[----:B------:R-:W-:Y:S05]  /*7b60*/  BSYNC B1 ;  /* 0x0000000000017941 */ /* 0x000fea0003800000 */
.L_x_47:
[----:B------:R-:W2:Y:S01]  /*7b70*/  LDL.LU R22, [R1+0x6c] ;  /* 0x00006c0001167983 */ /* 0x000ea20000300800 */
[----:B0----5:R-:W-:Y:S01]  /*7b80*/  IMAD.U32 R17, R7, 0x10000, RZ ;  /* 0x0001000007117824 */ /* 0x021fe200078e00ff */
[----:B------:R-:W-:Y:S01]  /*7b90*/  ISETP.GT.AND P0, PT, R0, 0x80, P1 ;  /* 0x000000800000780c */ /* 0x000fe20000f04270 */
[----:B------:R-:W-:Y:S01]  /*7ba0*/  ULDC.64 UR4, c[0x0][0x208] ;  /* 0x0000820000047ab9 */ /* 0x000fe20000000a00 */
[----:B------:R-:W-:Y:S01]  /*7bb0*/  BSSY B1, `(.L_x_49) ;  /* 0x0000008000017945 */ /* 0x000fe20003800000 */
[----:B------:R-:W-:-:S04]  /*7bc0*/  FMUL R17, R17, R16 ;  /* 0x0000001011117220 */ /* 0x000fc80000400000 */
[----:B--2---:R-:W-:-:S05]  /*7bd0*/  FFMA R17, R22, R2, R17 ;  /* 0x0000000216117223 */ /* 0x004fca0000000011 */
[----:B------:R-:W-:-:S05]  /*7be0*/  F2FP.BF16.F32.PACK_AB R17, RZ, R17 ;  /* 0x00000011ff11723e */ /* 0x000fca00000010ff */
[----:B------:R0:W-:Y:S01]  /*7bf0*/  @P3 STG.E.U16 desc[UR4][R12.64+0x2], R17 ;  /* 0x000002110c003986 */ /* 0x0001e2000c101504 */
[----:B------:R-:W-:Y:S05]  /*7c00*/  @!P0 BRA `(.L_x_50) ;  /* 0x0000000000088947 */ /* 0x000fea0003800000 */
[----:B------:R-:W-:Y:S02]  /*7c10*/  ULDC.64 UR4, c[0x0][0x208] ;  /* 0x0000820000047ab9 */ /* 0x000fe40000000a00 */
[----:B------:R2:W5:Y:S03]  /*7c20*/  LDG.E.LTC128B.U16 R7, desc[UR4][R10.64+0x10] ;  /* 0x000010040a077981 */ /* 0x000566000c1e1520 */
.L_x_50:
[----:B------:R-:W-:Y:S05]  /*7c30*/  BSYNC B1 ;  /* 0x0000000000017941 */ /* 0x000fea0003800000 */
.L_x_49:
[----:B------:R-:W3:Y:S01]  /*7c40*/  LDL.LU R22, [R1+0x70] ;  /* 0x0000700001167983 */ /* 0x000ee20000300800 */
[----:B0----5:R-:W-:Y:S01]  /*7c50*/  IMAD.U32 R17, R7, 0x10000, RZ ;  /* 0x0001000007117824 */ /* 0x021fe200078e00ff */
[----:B------:R-:W-:Y:S01]  /*7c60*/  ISETP.GT.AND P3, PT, R0, 0x80, P2 ;  /* 0x000000800000780c */ /* 0x000fe20001764270 */
[----:B------:R-:W-:Y:S01]  /*7c70*/  @P0 IMAD.MOV.U32 R23, RZ, RZ, R15 ;  /* 0x000000ffff170224 */ /* 0x000fe200078e000f */
[----:B------:R-:W-:Y:S01]  /*7c80*/  ULDC.64 UR4, c[0x0][0x208] ;  /* 0x0000820000047ab9 */ /* 0x000fe20000000a00 */
[----:B------:R-:W-:Y:S01]  /*7c90*/  FMUL R17, R17, R16 ;  /* 0x0000001011117220 */ /* 0x000fe20000400000 */
[----:B------:R-:W-:Y:S03]  /*7ca0*/  BSSY B1, `(.L_x_51) ;  /* 0x0000008000017945 */ /* 0x000fe60003800000 */
[----:B---3--:R-:W-:Y:S01]  /*7cb0*/  FFMA R17, R22, R2, R17 ;  /* 0x0000000216117223 */ /* 0x008fe20000000011 */
[----:B------:R-:W-:-:S04]  /*7cc0*/  @P0 IMAD.MOV.U32 R22, RZ, RZ, R226 ;  /* 0x000000ffff160224 */ /* 0x000fc800078e00e2 */
[----:B------:R-:W-:-:S05]  /*7cd0*/  F2FP.BF16.F32.PACK_AB R17, RZ, R17 ;  /* 0x00000011ff11723e */ /* 0x000fca00000010ff */
[----:B------:R0:W-:Y:S01]  /*7ce0*/  @P0 STG.E.U16 desc[UR4][R22.64+0x10], R17 ;  /* 0x0000101116000986 */ /* 0x0001e2000c101504 */
[----:B------:R-:W-:Y:S05]  /*7cf0*/  @!P3 BRA `(.L_x_52) ;  /* 0x000000000008b947 */ /* 0x000fea0003800000 */
[----:B------:R-:W-:Y:S02]  /*7d00*/  ULDC.64 UR4, c[0x0][0x208] ;  /* 0x0000820000047ab9 */ /* 0x000fe40000000a00 */
[----:B------:R3:W5:Y:S03]  /*7d10*/  LDG.E.LTC128B.U16 R7, desc[UR4][R10.64+0x12] ;  /* 0x000012040a077981 */ /* 0x000766000c1e1520 */
.L_x_52:
[----:B------:R-:W-:Y:S05]  /*7d20*/  BSYNC B1 ;  /* 0x0000000000017941 */ /* 0x000fea0003800000 */
.L_x_51:
[----:B0-----:R-:W4:Y:S01]  /*7d30*/  LDL.LU R22, [R1+0x74] ;  /* 0x0000740001167983 */ /* 0x001f220000300800 */
[----:B-----5:R-:W-:Y:S01]  /*7d40*/  IMAD.U32 R14, R7, 0x10000, RZ ;  /* 0x00010000070e7824 */ /* 0x020fe200078e00ff */
[----:B------:R-:W-:Y:S01]  /*7d50*/  ISETP.GT.AND P1, PT, R0, 0x88, P1 ;  /* 0x000000880000780c */ /* 0x000fe20000f24270 */
[----:B------:R-:W-:Y:S01]  /*7d60*/  ULDC.64 UR4, c[0x0][0x208] ;  /* 0x0000820000047ab9 */ /* 0x000fe20000000a00 */
[----:B------:R-:W-:Y:S01]  /*7d70*/  BSSY B1, `(.L_x_53) ;  /* 0x000000a000017945 */ /* 0x000fe20003800000 */
[----:B------:R-:W-:-:S04]  /*7d80*/  FMUL R14, R14, R16 ;  /* 0x000000100e0e7220 */ /* 0x000fc80000400000 */
[----:B----4-:R-:W-:-:S05]  /*7d90*/  FFMA R14, R22, R2, R14 ;  /* 0x00000002160e7223 */ /* 0x010fca000000000e */
[----:B------:R-:W-:-:S04]  /*7da0*/  F2FP.BF16.F32.PACK_AB R14, RZ, R14 ;  /* 0x0000000eff0e723e */ /* 0x000fc800000010ff */
[----:B------:R-:W-:Y:S01]  /*7db0*/  PRMT R17, R14, 0x7610, R17 ;  /* 0x000076100e117816 */ /* 0x000fe20000000011 */
[----:B------:R-:W-:-:S05]  /*7dc0*/  @P3 IMAD.MOV.U32 R14, RZ, RZ, R226 ;  /* 0x000000ffff0e3224 */ /* 0x000fca00078e00e2 */
[----:B------:R0:W-:Y:S01]  /*7dd0*/  @P3 STG.E.U16 desc[UR4][R14.64+0x12], R17 ;  /* 0x000012110e003986 */ /* 0x0001e2000c101504 */
[----:B------:R-:W-:Y:S05]  /*7de0*/  @!P1 BRA `(.L_x_54) ;  /* 0x0000000000089947 */ /* 0x000fea0003800000 */
[----:B------:R-:W-:Y:S02]  /*7df0*/  ULDC.64 UR4, c[0x0][0x208] ;  /* 0x0000820000047ab9 */ /* 0x000fe40000000a00 */
[----:B------:R4:W5:Y:S03]  /*7e00*/  LDG.E.LTC128B.U16 R7, desc[UR4][R8.64+0x10] ;  /* 0x0000100408077981 */ /* 0x000966000c1e1520 */
.L_x_54:
[----:B------:R-:W-:Y:S05]  /*7e10*/  BSYNC B1 ;  /* 0x0000000000017941 */ /* 0x000fea0003800000 */
.L_x_53:
[----:B0-----:R-:W2:Y:S01]  /*7e20*/  LDL.LU R15, [R1+0x78] ;  /* 0x00007800010f7983 */ /* 0x001ea20000300800 */
[----:B-----5:R-:W-:Y:S01]  /*7e30*/  IMAD.U32 R14, R7, 0x10000, RZ ;  /* 0x00010000070e7824 */ /* 0x020fe200078e00ff */
        /* <DEDUP_REMOVED lines=10> */
.L_x_56:
[----:B------:R-:W-:Y:S05]  /*7ee0*/  BSYNC B1 ;  /* 0x0000000000017941 */ /* 0x000fea0003800000 */
.L_x_55:
[----:B------:R-:W3:Y:S01]  /*7ef0*/  LDL.LU R15, [R1+0x7c] ;  /* 0x00007c00010f7983 */ /* 0x000ee20000300800 */
[----:B0----5:R-:W-:Y:S01]  /*7f00*/  IMAD.U32 R14, R7, 0x10000, RZ ;  /* 0x00010000070e7824 */ /* 0x021fe200078e00ff */
[----:B------:R-:W-:Y:S01]  /*7f10*/  ISETP.GT.AND P3, PT, R3, 0x10, PT ;  /* 0x000000100300780c */ /* 0x000fe20003f64270 */
[----:B------:R-:W-:Y:S01]  /*7f20*/  ULDC.64 UR4, c[0x0][0x208] ;  /* 0x0000820000047ab9 */ /* 0x000fe20000000a00 */
[----:B------:R-:W-:Y:S01]  /*7f30*/  BSSY B1, `(.L_x_57) ;  /* 0x0000009000017945 */ /* 0x000fe20003800000 */
[----:B------:R-:W-:Y:S01]  /*7f40*/  FMUL R14, R14, R16 ;  /* 0x000000100e0e7220 */ /* 0x000fe20000400000 */
[----:B------:R-:W-:-:S03]  /*7f50*/  ISETP.GT.AND P0, PT, R0, RZ, P3 ;  /* 0x000000ff0000720c */ /* 0x000fc60001f04270 */
[----:B---3--:R-:W-:-:S05]  /*7f60*/  FFMA R14, R15, R2, R14 ;  /* 0x000000020f0e7223 */ /* 0x008fca000000000e */
[----:B------:R-:W-:-:S05]  /*7f70*/  F2FP.BF16.F32.PACK_AB R14, RZ, R14 ;  /* 0x0000000eff0e723e */ /* 0x000fca00000010ff */
[----:B------:R0:W-:Y:S01]  /*7f80*/  @P2 STG.E.U16 desc[UR4][R12.64+0x12], R14 ;  /* 0x0000120e0c002986 */ /* 0x0001e2000c101504 */
[----:B------:R-:W-:Y:S05]  /*7f90*/  @!P0 BRA `(.L_x_58) ;  /* 0x0000000000088947 */ /* 0x000fea0003800000 */
[----:B------:R-:W-:Y:S02]  /*7fa0*/  ULDC.64 UR4, c[0x0][0x208] ;  /* 0x0000820000047ab9 */ /* 0x000fe40000000a00 */
[----:B------:R3:W5:Y:S03]  /*7fb0*/  LDG.E.LTC128B.U16 R7, desc[UR4][R20.64+0x20] ;  /* 0x0000200414077981 */ /* 0x000766000c1e1520 */
.L_x_58:
[----:B------:R-:W-:Y:S05]  /*7fc0*/  BSYNC B1 ;  /* 0x0000000000017941 */ /* 0x000fea0003800000 */
.L_x_57:
[----:B0-----:R-:W2:Y:S01]  /*7fd0*/  LDL.LU R13, [R1+0x40] ;  /* 0x00004000010d7983 */ /* 0x001ea20000300800 */
[----:B-----5:R-:W-:Y:S01]  /*7fe0*/  IMAD.U32 R12, R7, 0x10000, RZ ;  /* 0x00010000070c7824 */ /* 0x020fe200078e00ff */
[----:B------:R-:W-:Y:S01]  /*7ff0*/  ISETP.GT.AND P2, PT, R3, 0x11, PT ;  /* 0x000000110300780c */ /* 0x000fe20003f44270 */
[----:B------:R-:W-:Y:S01]  /*8000*/  ULDC.64 UR4, c[0x0][0x208] ;  /* 0x0000820000047ab9 */ /* 0x000fe20000000a00 */
[----:B------:R-:W-:Y:S01]  /*8010*/  BSSY B1, `(.L_x_59) ;  /* 0x0000009000017945 */ /* 0x000fe20003800000 */
[----:B------:R-:W-:Y:S01]  /*8020*/  FMUL R12, R12, R16 ;  /* 0x000000100c0c7220 */ /* 0x000fe20000400000 */
[----:B------:R-:W-:-:S03]  /*8030*/  ISETP.GT.AND P1, PT, R0, RZ, P2 ;  /* 0x000000ff0000720c */ /* 0x000fc60001724270 */
[----:B--2---:R-:W-:-:S05]  /*8040*/  FFMA R12, R13, R2, R12 ;  /* 0x000000020d0c7223 */ /* 0x004fca000000000c */
[----:B------:R-:W-:-:S05]  /*8050*/  F2FP.BF16.F32.PACK_AB R12, RZ, R12 ;  /* 0x0000000cff0c723e */ /* 0x000fca00000010ff */
[----:B------:R0:W-:Y:S01]  /*8060*/  @P0 STG.E.U16 desc[UR4][R4.64+0x20], R12 ;  /* 0x0000200c04000986 */ /* 0x0001e2000c101504 */
[----:B------:R-:W-:Y:S05]  /*8070*/  @!P1 BRA `(.L_x_60) ;  /* 0x0000000000089947 */ /* 0x000fea0003800000 */
[----:B------:R-:W-:Y:S02]  /*8080*/  ULDC.64 UR4, c[0x0][0x208] ;  /* 0x0000820000047ab9 */ /* 0x000fe40000000a00 */
[----:B------:R2:W5:Y:S03]  /*8090*/  LDG.E.LTC128B.U16 R7, desc[UR4][R20.64+0x22] ;  /* 0x0000220414077981 */ /* 0x000566000c1e1520 */
.L_x_60:
[----:B------:R-:W-:Y:S05]  /*80a0*/  BSYNC B1 ;  /* 0x0000000000017941 */ /* 0x000fea0003800000 */
.L_x_59:
[----:B------:R-:W3:Y:S01]  /*80b0*/  LDL.LU R13, [R1+0x44] ;  /* 0x00004400010d7983 */ /* 0x000ee20000300800 */
[----:B0----5:R-:W-:Y:S01]  /*80c0*/  IMAD.U32 R12, R7, 0x10000, RZ ;  /* 0x00010000070c7824 */ /* 0x021fe200078e00ff */
[----:B------:R-:W-:Y:S01]  /*80d0*/  ISETP.GT.AND P0, PT, R0, 0x8, P3 ;  /* 0x000000080000780c */ /* 0x000fe20001f04270 */
[----:B------:R-:W-:Y:S01]  /*80e0*/  ULDC.64 UR4, c[0x0][0x208] ;  /* 0x0000820000047ab9 */ /* 0x000fe20000000a00 */
[----:B------:R-:W-:Y:S01]  /*80f0*/  BSSY B1, `(.L_x_61) ;  /* 0x0000008000017945 */ /* 0x000fe20003800000 */
[----:B------:R-:W-:-:S04]  /*8100*/  FMUL R12, R12, R16 ;  /* 0x000000100c0c7220 */ /* 0x000fc80000400000 */
[----:B---3--:R-:W-:-:S05]  /*8110*/  FFMA R12, R13, R2, R12 ;  /* 0x000000020d0c7223 */ /* 0x008fca000000000c */
[----:B------:R-:W-:-:S05]  /*8120*/  F2FP.BF16.F32.PACK_AB R12, RZ, R12 ;  /* 0x0000000cff0c723e */ /* 0x000fca00000010ff */
[----:B------:R0:W-:Y:S01]  /*8130*/  @P1 STG.E.U16 desc[UR4][R4.64+0x22], R12 ;  /* 0x0000220c04001986 */ /* 0x0001e2000c101504 */
[----:B------:R-:W-:Y:S05]  /*8140*/  @!P0 BRA `(.L_x_62) ;  /* 0x0000000000088947 */ /* 0x000fea0003800000 */
[----:B------:R-:W-:Y:S02]  /*8150*/  ULDC.64 UR4, c[0x0][0x208] ;  /* 0x0000820000047ab9 */ /* 0x000fe40000000a00 */
[----:B------:R3:W5:Y:S03]  /*8160*/  LDG.E.LTC128B.U16 R7, desc[UR4][R18.64+0x20] ;  /* 0x0000200412077981 */ /* 0x000766000c1e1520 */
.L_x_62:
[----:B------:R-:W-:Y:S05]  /*8170*/  BSYNC B1 ;  /* 0x0000000000017941 */ /* 0x000fea0003800000 */
.L_x_61:
[----:B------:R-:W2:Y:S01]  /*8180*/  LDL.LU R13, [R1+0x48] ;  /* 0x00004800010d7983 */ /* 0x000ea20000300800 */
[----:B0----5:R-:W-:Y:S01]  /*8190*/  IMAD.U32 R12, R7, 0x10000, RZ ;  /* 0x00010000070c7824 */ /* 0x021fe200078e00ff */
[----:B------:R-:W-:Y:S01]  /*81a0*/  ISETP.GT.AND P4, PT, R0, 0x8, P2 ;  /* 0x000000080000780c */ /* 0x000fe20001784270 */
[----:B------:R-:W-:Y:S01]  /*81b0*/  ULDC.64 UR4, c[0x0][0x208] ;  /* 0x0000820000047ab9 */ /* 0x000fe20000000a00 */
[----:B------:R-:W-:Y:S01]  /*81c0*/  BSSY B1, `(.L_x_63) ;  /* 0x000000b000017945 */ /* 0x000fe20003800000 */
[----:B------:R-:W-:-:S04]  /*81d0*/  FMUL R12, R12, R16 ;  /* 0x000000100c0c7220 */ /* 0x000fc80000400000 */
[----:B--2---:R-:W-:Y:S01]  /*81e0*/  FFMA R12, R13, R2, R12 ;  /* 0x000000020d0c7223 */ /* 0x004fe2000000000c */
[----:B------:R-:W-:-:S04]  /*81f0*/  IMAD.MOV.U32 R13, RZ, RZ, R225 ;  /* 0x000000ffff0d7224 */ /* 0x000fc800078e00e1 */
[----:B------:R-:W-:-:S04]  /*8200*/  F2FP.BF16.F32.PACK_AB R12, RZ, R12 ;  /* 0x0000000cff0c723e */ /* 0x000fc800000010ff */
[----:B------:R-:W-:Y:S01]  /*8210*/  PRMT R14, R12, 0x7610, R14 ;  /* 0x000076100c0e7816 */ /* 0x000fe2000000000e */
[----:B------:R-:W-:-:S05]  /*8220*/  IMAD.MOV.U32 R12, RZ, RZ, R224 ;  /* 0x000000ffff0c7224 */ /* 0x000fca00078e00e0 */
[----:B------:R0:W-:Y:S01]  /*8230*/  @P0 STG.E.U16 desc[UR4][R12.64+0x20], R14 ;  /* 0x0000200e0c000986 */ /* 0x0001e2000c101504 */
[----:B------:R-:W-:Y:S05]  /*8240*/  @!P4 BRA `(.L_x_64) ;  /* 0x000000000008c947 */ /* 0x000fea0003800000 */
[----:B------:R-:W-:Y:S02]  /*8250*/  ULDC.64 UR4, c[0x0][0x208] ;  /* 0x0000820000047ab9 */ /* 0x000fe40000000a00 */
[----:B------:R2:W5:Y:S03]  /*8260*/  LDG.E.LTC128B.U16 R7, desc[UR4][R18.64+0x22] ;  /* 0x0000220412077981 */ /* 0x000566000c1e1520 */
.L_x_64:
[----:B------:R-:W-:Y:S05]  /*8270*/  BSYNC B1 ;  /* 0x0000000000017941 */ /* 0x000fea0003800000 */
.L_x_63:
        /* <DEDUP_REMOVED lines=13> */
.L_x_66:
[----:B------:R-:W-:Y:S05]  /*8350*/  BSYNC B1 ;  /* 0x0000000000017941 */ /* 0x000fea0003800000 */
.L_x_65:
[----:B------:R-:W2:Y:S01]  /*8360*/  LDL.LU R15, [R1+0x50] ;  /* 0x00005000010f7983 */ /* 0x000ea20000300800 */
[----:B0----5:R-:W-:Y:S01]  /*8370*/  IMAD.U32 R14, R7, 0x10000, RZ ;  /* 0x00010000070e7824 */ /* 0x021fe200078e00ff */
        /* <DEDUP_REMOVED lines=11> */
.L_x_68:
[----:B------:R-:W-:Y:S05]  /*8430*/  BSYNC B1 ;  /* 0x0000000000017941 */ /* 0x000fea0003800000 */
.L_x_67:
        /* <DEDUP_REMOVED lines=12> */
.L_x_70:
[----:B------:R-:W-:Y:S05]  /*8500*/  BSYNC B1 ;  /* 0x0000000000017941 */ /* 0x000fea0003800000 */
.L_x_69:
        /* <DEDUP_REMOVED lines=12> */
.L_x_72:
[----:B------:R-:W-:Y:S05]  /*85d0*/  BSYNC B1 ;  /* 0x0000000000017941 */ /* 0x000fea0003800000 */
.L_x_71:
[----:B------:R-:W3:Y:S01]  /*85e0*/  LDL.LU R15, [R1+0x5c] ;  /* 0x00005c00010f7983 */ /* 0x000ee20000300800 */
[C---:B0----5:R-:W-:Y:S01]  /*85f0*/  IMAD.U32 R14, R7.reuse, 0x10000, RZ ;  /* 0x00010000070e7824 */ /* 0x061fe200078e00ff */
[----:B------:R-:W-:Y:S01]  /*8600*/  ISETP.GT.AND P5, PT, R0, 0x80, P3 ;  /* 0x000000800000780c */ /* 0x000fe20001fa4270 */
[----:B------:R-:W-:Y:S01]  /*8610*/  ULDC.64 UR4, c[0x0][0x208] ;  /* 0x0000820000047ab9 */ /* 0x000fe20000000a00 */
[----:B------:R-:W-:Y:S01]  /*8620*/  BSSY B1, `(.L_x_73) ;  /* 0x0000009000017945 */ /* 0x000fe20003800000 */
[----:B------:R-:W-:Y:S01]  /*8630*/  FMUL R14, R14, R16 ;  /* 0x000000100e0e7220 */ /* 0x000fe20000400000 */
[----:B------:R-:W-:-:S03]  /*8640*/  PRMT R17, R7, 0x7610, R17 ;  /* 0x0000761007117816 */ /* 0x000fc60000000011 */
[----:B---3--:R-:W-:-:S05]  /*8650*/  FFMA R14, R15, R2, R14 ;  /* 0x000000020f0e7223 */ /* 0x008fca000000000e */
[----:B------:R-:W-:-:S05]  /*8660*/  F2FP.BF16.F32.PACK_AB R14, RZ, R14 ;  /* 0x0000000eff0e723e */ /* 0x000fca00000010ff */
[----:B------:R0:W-:Y:S01]  /*8670*/  @P4 STG.E.U16 desc[UR4][R12.64+0x32], R14 ;  /* 0x0000320e0c004986 */ /* 0x0001e2000c101504 */
[----:B------:R-:W-:Y:S05]  /*8680*/  @!P5 BRA `(.L_x_74) ;  /* 0x000000000008d947 */ /* 0x000fea0003800000 */
[----:B------:R-:W-:Y:S02]  /*8690*/  ULDC.64 UR4, c[0x0][0x208] ;  /* 0x0000820000047ab9 */ /* 0x000fe40000000a00 */
[----:B------:R3:W5:Y:S03]  /*86a0*/  LDG.E.LTC128B.U16 R17, desc[UR4][R10.64+0x20] ;  /* 0x000020040a117981 */ /* 0x000766000c1e1520 */
.L_x_74:
[----:B------:R-:W-:Y:S05]  /*86b0*/  BSYNC B1 ;  /* 0x0000000000017941 */ /* 0x000fea0003800000 */
.L_x_73:
[----:B0-----:R-:W2:Y:S04]  /*86c0*/  LDL.LU R14, [R1+0x20] ;  /* 0x00002000010e7983 */ /* 0x001ea80000300800 */
[----:B------:R-:W4:Y:S01]  /*86d0*/  LDL.LU R23, [R1+0x94] ;  /* 0x0000940001177983 */ /* 0x000f220000300800 */
[----:B-----5:R-:W-:Y:S01]  /*86e0*/  IMAD.U32 R7, R17, 0x10000, RZ ;  /* 0x0001000011077824 */ /* 0x020fe200078e00ff */
[----:B------:R-:W-:Y:S01]  /*86f0*/  ISETP.GT.AND P4, PT, R0, 0x80, P2 ;  /* 0x000000800000780c */ /* 0x000fe20001784270 */
[----:B------:R-:W-:Y:S01]  /*8700*/  ULDC.64 UR4, c[0x0][0x208] ;  /* 0x0000820000047ab9 */ /* 0x000fe20000000a00 */
[----:B------:R-:W-:Y:S01]  /*8710*/  BSSY B1, `(.L_x_75) ;  /* 0x000000c000017945 */ /* 0x000fe20003800000 */
[----:B------:R-:W-:-:S04]  /*8720*/  FMUL R7, R7, R16 ;  /* 0x0000001007077220 */ /* 0x000fc80000400000 */
[----:B--2---:R-:W-:Y:S01]  /*8730*/  FFMA R7, R14, R2, R7 ;  /* 0x000000020e077223 */ /* 0x004fe20000000007 */
[----:B------:R-:W-:-:S04]  /*8740*/  IMAD.WIDE.U32 R14, R6, 0xf0, R12 ;  /* 0x000000f0060e7825 */ /* 0x000fc800078e000c */
[----:B------:R-:W-:Y:S01]  /*8750*/  F2FP.BF16.F32.PACK_AB R6, RZ, R7 ;  /* 0x00000007ff06723e */ /* 0x000fe200000010ff */
[----:B----4-:R-:W-:-:S03]  /*8760*/  IMAD.IADD R7, R23, 0x1, R15 ;  /* 0x0000000117077824 */ /* 0x010fc600078e020f */
[----:B------:R-:W-:Y:S01]  /*8770*/  PRMT R22, R6, 0x7610, R22 ;  /* 0x0000761006167816 */ /* 0x000fe20000000016 */
[----:B------:R-:W-:-:S05]  /*8780*/  IMAD.MOV.U32 R6, RZ, RZ, R14 ;  /* 0x000000ffff067224 */ /* 0x000fca00078e000e */
[----:B------:R0:W-:Y:S01]  /*8790*/  @P5 STG.E.U16 desc[UR4][R6.64+0x20], R22 ;  /* 0x0000201606005986 */ /* 0x0001e2000c101504 */
[----:B------:R-:W-:Y:S05]  /*87a0*/  @!P4 BRA `(.L_x_76) ;  /* 0x000000000008c947 */ /* 0x000fea0003800000 */
[----:B------:R-:W-:Y:S02]  /*87b0*/  ULDC.64 UR4, c[0x0][0x208] ;  /* 0x0000820000047ab9 */ /* 0x000fe40000000a00 */
[----:B------:R2:W5:Y:S03]  /*87c0*/  LDG.E.LTC128B.U16 R17, desc[UR4][R10.64+0x22] ;  /* 0x000022040a117981 */ /* 0x000566000c1e1520 */
.L_x_76:
[----:B------:R-:W-:Y:S05]  /*87d0*/  BSYNC B1 ;  /* 0x0000000000017941 */ /* 0x000fea0003800000 */
.L_x_75:
[----:B------:R-:W4:Y:S01]  /*87e0*/  LDL.LU R23, [R1+0x24] ;  /* 0x0000240001177983 */ /* 0x000f220000300800 */
[----:B0----5:R-:W-:Y:S01]  /*87f0*/  IMAD.U32 R22, R17, 0x10000, RZ ;  /* 0x0001000011167824 */ /* 0x021fe200078e00ff */
[----:B------:R-:W-:Y:S01]  /*8800*/  ISETP.GT.AND P3, PT, R0, 0x88, P3 ;  /* 0x000000880000780c */ /* 0x000fe20001f64270 */
[----:B------:R-:W-:Y:S01]  /*8810*/  ULDC.64 UR4, c[0x0][0x208] ;  /* 0x0000820000047ab9 */ /* 0x000fe20000000a00 */
[----:B------:R-:W-:Y:S01]  /*8820*/  BSSY B1, `(.L_x_77) ;  /* 0x0000008000017945 */ /* 0x000fe20003800000 */
[----:B------:R-:W-:-:S04]  /*8830*/  FMUL R22, R22, R16 ;  /* 0x0000001016167220 */ /* 0x000fc80000400000 */
[----:B----4-:R-:W-:-:S05]  /*8840*/  FFMA R22, R23, R2, R22 ;  /* 0x0000000217167223 */ /* 0x010fca0000000016 */
[----:B------:R-:W-:-:S05]  /*8850*/  F2FP.BF16.F32.PACK_AB R22, RZ, R22 ;  /* 0x00000016ff16723e */ /* 0x000fca00000010ff */
[----:B------:R0:W-:Y:S01]  /*8860*/  @P4 STG.E.U16 desc[UR4][R6.64+0x22], R22 ;  /* 0x0000221606004986 */ /* 0x0001e2000c101504 */
[----:B------:R-:W-:Y:S05]  /*8870*/  @!P3 BRA `(.L_x_78) ;  /* 0x000000000008b947 */ /* 0x000fea0003800000 */
[----:B------:R-:W-:Y:S02]  /*8880*/  ULDC.64 UR4, c[0x0][0x208] ;  /* 0x0000820000047ab9 */ /* 0x000fe40000000a00 */
[----:B------:R4:W5:Y:S03]  /*8890*/  LDG.E.LTC128B.U16 R17, desc[UR4][R8.64+0x20] ;  /* 0x0000200408117981 */ /* 0x000966000c1e1520 */
.L_x_78:
[----:B------:R-:W-:Y:S05]  /*88a0*/  BSYNC B1 ;  /* 0x0000000000017941 */ /* 0x000fea0003800000 */
.L_x_77:
[----:B0-----:R-:W2:Y:S04]  /*88b0*/  LDL.LU R22, [R1+0x28] ;  /* 0x0000280001167983 */ /* 0x001ea80000300800 */
[----:B------:R-:W3:Y:S04]  /*88c0*/  LDL.LU R224, [R1+0xd4] ;  /* 0x0000d40001e07983 */ /* 0x000ee80000300800 */
[----:B------:R-:W4:Y:S01]  /*88d0*/  LDL.LU R23, [R1+0xc8] ;  /* 0x0000c80001177983 */ /* 0x000f220000300800 */
[----:B-----5:R-:W-:Y:S01]  /*88e0*/  IMAD.U32 R15, R17, 0x10000, RZ ;  /* 0x00010000110f7824 */ /* 0x020fe200078e00ff */
[----:B------:R-:W-:Y:S01]  /*88f0*/  ISETP.GT.AND P2, PT, R0, 0x88, P2 ;  /* 0x000000880000780c */ /* 0x000fe20001744270 */
[----:B------:R-:W-:Y:S01]  /*8900*/  ULDC.64 UR4, c[0x0][0x208] ;  /* 0x0000820000047ab9 */ /* 0x000fe20000000a00 */
[----:B------:R-:W-:Y:S01]  /*8910*/  BSSY B1, `(.L_x_79) ;  /* 0x000000a000017945 */ /* 0x000fe20003800000 */
[----:B------:R-:W-:-:S04]  /*8920*/  FMUL R15, R15, R16 ;  /* 0x000000100f0f7220 */ /* 0x000fc80000400000 */
[----:B--2---:R-:W-:Y:S01]  /*8930*/  FFMA R22, R22, R2, R15 ;  /* 0x0000000216167223 */ /* 0x004fe2000000000f */
[----:B---3--:R-:W-:-:S04]  /*8940*/  IADD3 R14, P4, R224, R14, RZ ;  /* 0x0000000ee00e7210 */ /* 0x008fc80007f9e0ff */
[----:B------:R-:W-:Y:S01]  /*8950*/  F2FP.BF16.F32.PACK_AB R22, RZ, R22 ;  /* 0x00000016ff16723e */ /* 0x000fe200000010ff */
[----:B----4-:R-:W-:-:S05]  /*8960*/  IMAD.X R15, R23, 0x1, R7, P4 ;  /* 0x00000001170f7824 */ /* 0x010fca00020e0607 */
[----:B------:R0:W-:Y:S01]  /*8970*/  @P3 STG.E.U16 desc[UR4][R14.64+0x20], R22 ;  /* 0x000020160e003986 */ /* 0x0001e2000c101504 */
[----:B------:R-:W-:Y:S05]  /*8980*/  @!P2 BRA `(.L_x_80) ;  /* 0x000000000008a947 */ /* 0x000fea0003800000 */
[----:B------:R-:W-:Y:S02]  /*8990*/  ULDC.64 UR4, c[0x0][0x208] ;  /* 0x0000820000047ab9 */ /* 0x000fe40000000a00 */
[----:B------:R2:W5:Y:S03]  /*89a0*/  LDG.E.LTC128B.U16 R17, desc[UR4][R8.64+0x22] ;  /* 0x0000220408117981 */ /* 0x000566000c1e1520 */
.L_x_80:
[----:B------:R-:W-:Y:S05]  /*89b0*/  BSYNC B1 ;  /* 0x0000000000017941 */ /* 0x000fea0003800000 */
.L_x_79:
        /* <DEDUP_REMOVED lines=12> */
.L_x_82:
[----:B------:R-:W-:Y:S05]  /*8a80*/  BSYNC B1 ;  /* 0x0000000000017941 */ /* 0x000fea0003800000 */
.L_x_81:
        /* <DEDUP_REMOVED lines=12> */
.L_x_84:
[----:B------:R-:W-:Y:S05]  /*8b50*/  BSYNC B1 ;  /* 0x0000000000017941 */ /* 0x000fea0003800000 */
.L_x_83:
        /* <DEDUP_REMOVED lines=12> */
.L_x_86:
[----:B------:R-:W-:Y:S05]  /*8c20*/  BSYNC B1 ;  /* 0x0000000000017941 */ /* 0x000fea0003800000 */
.L_x_85:
        /* <DEDUP_REMOVED lines=12> */
.L_x_88:
[----:B------:R-:W-:Y:S05]  /*8cf0*/  BSYNC B1 ;  /* 0x0000000000017941 */ /* 0x000fea0003800000 */
.L_x_87:
        /* <DEDUP_REMOVED lines=13> */
.L_x_90:
[----:B------:R-:W-:Y:S05]  /*8dd0*/  BSYNC B1 ;  /* 0x0000000000017941 */ /* 0x000fea0003800000 */
.L_x_89:
[----:B------:R-:W3:Y:S01]  /*8de0*/  LDL.LU R23, [R1] ;  /* 0x0000000001177983 */ /* 0x000ee20000300800 */
        /* <DEDUP_REMOVED lines=12> */
.L_x_92:
[----:B------:R-:W-:Y:S05]  /*8eb0*/  BSYNC B1 ;  /* 0x0000000000017941 */ /* 0x000fea0003800000 */
.L_x_91:
        /* <DEDUP_REMOVED lines=12> */
.L_x_94:
[----:B------:R-:W-:Y:S05]  /*8f80*/  BSYNC B1 ;  /* 0x0000000000017941 */ /* 0x000fea0003800000 */
.L_x_93:
        /* <DEDUP_REMOVED lines=12> */
.L_x_96:
[----:B------:R-:W-:Y:S05]  /*9050*/  BSYNC B1 ;  /* 0x0000000000017941 */ /* 0x000fea0003800000 */
.L_x_95:
        /* <DEDUP_REMOVED lines=13> */
.L_x_98:
[----:B------:R-:W-:Y:S05]  /*9130*/  BSYNC B1 ;  /* 0x0000000000017941 */ /* 0x000fea0003800000 */
.L_x_97:
        /* <DEDUP_REMOVED lines=13> */
.L_x_100:
[----:B------:R-:W-:Y:S05]  /*9210*/  BSYNC B1 ;  /* 0x0000000000017941 */ /* 0x000fea0003800000 */
.L_x_99:
        /* <DEDUP_REMOVED lines=12> */
.L_x_102:
[----:B------:R-:W-:Y:S05]  /*92e0*/  BSYNC B1 ;  /* 0x0000000000017941 */ /* 0x000fea0003800000 */
.L_x_101:
        /* <DEDUP_REMOVED lines=12> */
.L_x_104:
[----:B------:R-:W-:Y:S05]  /*93b0*/  BSYNC B1 ;  /* 0x0000000000017941 */ /* 0x000fea0003800000 */
.L_x_103:
        /* <DEDUP_REMOVED lines=12> */
.L_x_106:
[----:B------:R-:W-:Y:S05]  /*9480*/  BSYNC B1 ;  /* 0x0000000000017941 */ /* 0x000fea0003800000 */
.L_x_105:
[----:B0----5:R-:W-:Y:S01]  /*9490*/  IMAD.U32 R22, R17, 0x10000, RZ ;  /* 0x0001000011167824 */ /* 0x021fe200078e00ff */
[----:B------:R-:W-:Y:S01]  /*94a0*/  ISETP.GT.AND P4, PT, R0, 0x80, P2 ;  /* 0x000000800000780c */ /* 0x000fe20001784270 */
[----:B------:R-:W-:Y:S01]  /*94b0*/  ULDC.64 UR4, c[0x0][0x208] ;  /* 0x0000820000047ab9 */ /* 0x000fe20000000a00 */
[----:B------:R-:W-:Y:S01]  /*94c0*/  BSSY B1, `(.L_x_107) ;  /* 0x0000008000017945 */ /* 0x000fe20003800000 */
[----:B------:R-:W-:-:S04]  /*94d0*/  FMUL R22, R22, R16 ;  /* 0x0000001016167220 */ /* 0x000fc80000400000 */
[----:B------:R-:W-:-:S05]  /*94e0*/  FFMA R22, R216, R2, R22 ;  /* 0x00000002d8167223 */ /* 0x000fca0000000016 */
[----:B------:R-:W-:-:S05]  /*94f0*/  F2FP.BF16.F32.PACK_AB R22, RZ, R22 ;  /* 0x00000016ff16723e */ /* 0x000fca00000010ff */
[----:B------:R0:W-:Y:S01]  /*9500*/  @P5 STG.E.U16 desc[UR4][R6.64+0x40], R22 ;  /* 0x0000401606005986 */ /* 0x0001e2000c101504 */
[----:B------:R-:W-:Y:S05]  /*9510*/  @!P4 BRA `(.L_x_108) ;  /* 0x000000000008c947 */ /* 0x000fea0003800000 */
[----:B------:R-:W-:Y:S02]  /*9520*/  ULDC.64 UR4, c[0x0][0x208] ;  /* 0x0000820000047ab9 */ /* 0x000fe40000000a00 */
[----:B------:R0:W5:Y:S03]  /*9530*/  LDG.E.LTC128B.U16 R17, desc[UR4][R10.64+0x42] ;  /* 0x000042040a117981 */ /* 0x000166000c1e1520 */
.L_x_108:
[----:B------:R-:W-:Y:S05]  /*9540*/  BSYNC B1 ;  /* 0x0000000000017941 */ /* 0x000fea0003800000 */
.L_x_107:
        /* <DEDUP_REMOVED lines=11> */
.L_x_110:
[----:B------:R-:W-:Y:S05]  /*9600*/  BSYNC B1 ;  /* 0x0000000000017941 */ /* 0x000fea0003800000 */
.L_x_109:
        /* <DEDUP_REMOVED lines=11> */
.L_x_112:
[----:B------:R-:W-:Y:S05]  /*96c0*/  BSYNC B1 ;  /* 0x0000000000017941 */ /* 0x000fea0003800000 */
.L_x_111:
[----:B-----5:R-:W-:Y:S01]  /*96d0*/  IMAD.U32 R23, R17, 0x10000, RZ ;  /* 0x0001000011177824 */ /* 0x020fe200078e00ff */
[----:B------:R-:W-:Y:S01]  /*96e0*/  ISETP.GT.AND P3, PT, R0, 0x80, P1 ;  /* 0x000000800000780c */ /* 0x000fe20000f64270 */
[----:B------:R-:W-:Y:S01]  /*96f0*/  ULDC.64 UR4, c[0x0][0x208] ;  /* 0x0000820000047ab9 */ /* 0x000fe20000000a00 */
[----:B------:R-:W-:Y:S01]  /*9700*/  BSSY B1, `(.L_x_113) ;  /* 0x0000008000017945 */ /* 0x000fe20003800000 */
[----:B0-----:R-:W-:-:S04]  /*9710*/  FMUL R22, R23, R16 ;  /* 0x0000001017167220 */ /* 0x001fc80000400000 */
[----:B------:R-:W-:-:S05]  /*9720*/  FFMA R22, R219, R2, R22 ;  /* 0x00000002db167223 */ /* 0x000fca0000000016 */
[----:B------:R-:W-:-:S05]  /*9730*/  F2FP.BF16.F32.PACK_AB R22, RZ, R22 ;  /* 0x00000016ff16723e */ /* 0x000fca00000010ff */
[----:B------:R0:W-:Y:S01]  /*9740*/  @P2 STG.E.U16 desc[UR4][R14.64+0x42], R22 ;  /* 0x000042160e002986 */ /* 0x0001e2000c101504 */
[----:B------:R-:W-:Y:S05]  /*9750*/  @!P3 BRA `(.L_x_114) ;  /* 0x000000000008b947 */ /* 0x000fea0003800000 */
[----:B------:R-:W-:Y:S02]  /*9760*/  ULDC.64 UR4, c[0x0][0x208] ;  /* 0x0000820000047ab9 */ /* 0x000fe40000000a00 */
[----:B------:R0:W5:Y:S03]  /*9770*/  LDG.E.LTC128B.U16 R17, desc[UR4][R10.64+0x50] ;  /* 0x000050040a117981 */ /* 0x000166000c1e1520 */
.L_x_114:
[----:B------:R-:W-:Y:S05]  /*9780*/  BSYNC B1 ;  /* 0x0000000000017941 */ /* 0x000fea0003800000 */
.L_x_113:
[----:B-----5:R-:W-:Y:S01]  /*9790*/  IMAD.U32 R23, R17, 0x10000, RZ ;  /* 0x0001000011177824 */ /* 0x020fe200078e00ff */
        /* <DEDUP_REMOVED lines=10> */
.L_x_116:
[----:B------:R-:W-:Y:S05]  /*9840*/  BSYNC B1 ;  /* 0x0000000000017941 */ /* 0x000fea0003800000 */
.L_x_115:
        /* <DEDUP_REMOVED lines=11> */
.L_x_118:
[----:B------:R-:W-:Y:S05]  /*9900*/  BSYNC B1 ;  /* 0x0000000000017941 */ /* 0x000fea0003800000 */
.L_x_117:
        /* <DEDUP_REMOVED lines=11> */
.L_x_120:
[----:B------:R-:W-:Y:S05]  /*99c0*/  BSYNC B1 ;  /* 0x0000000000017941 */ /* 0x000fea0003800000 */
.L_x_119:
[----:B0----5:R-:W-:Y:S01]  /*99d0*/  IMAD.U32 R23, R17, 0x10000, RZ ;  /* 0x0001000011177824 */ /* 0x021fe200078e00ff */
[----:B------:R-:W-:Y:S01]  /*99e0*/  ISETP.GT.AND P3, PT, R3, 0x30, PT ;  /* 0x000000300300780c */ /* 0x000fe20003f64270 */
[----:B------:R-:W-:Y:S01]  /*99f0*/  ULDC.64 UR4, c[0x0][0x208] ;  /* 0x0000820000047ab9 */ /* 0x000fe20000000a00 */
[----:B------:R-:W-:Y:S01]  /*9a00*/  BSSY B1, `(.L_x_121) ;  /* 0x0000009000017945 */ /* 0x000fe20003800000 */
[----:B------:R-:W-:Y:S01]  /*9a10*/  FMUL R22, R23, R16 ;  /* 0x0000001017167220 */ /* 0x000fe20000400000 */
[----:B------:R-:W-:-:S03]  /*9a20*/  ISETP.GT.AND P1, PT, R0, RZ, P3 ;  /* 0x000000ff0000720c */ /* 0x000fc60001f24270 */
[----:B------:R-:W-:-:S05]  /*9a30*/  FFMA R22, R223, R2, R22 ;  /* 0x00000002df167223 */ /* 0x000fca0000000016 */
[----:B------:R-:W-:-:S05]  /*9a40*/  F2FP.BF16.F32.PACK_AB R22, RZ, R22 ;  /* 0x00000016ff16723e */ /* 0x000fca00000010ff */
[----:B------:R0:W-:Y:S01]  /*9a50*/  @P0 STG.E.U16 desc[UR4][R14.64+0x52], R22 ;  /* 0x000052160e000986 */ /* 0x0001e2000c101504 */
[----:B------:R-:W-:Y:S05]  /*9a60*/  @!P1 BRA `(.L_x_122) ;  /* 0x0000000000089947 */ /* 0x000fea0003800000 */
[----:B------:R-:W-:Y:S02]  /*9a70*/  ULDC.64 UR4, c[0x0][0x208] ;  /* 0x0000820000047ab9 */ /* 0x000fe40000000a00 */
[----:B------:R0:W5:Y:S03]  /*9a80*/  LDG.E.LTC128B.U16 R17, desc[UR4][R20.64+0x60] ;  /* 0x0000600414117981 */ /* 0x000166000c1e1520 */
.L_x_122:
[----:B------:R-:W-:Y:S05]  /*9a90*/  BSYNC B1 ;  /* 0x0000000000017941 */ /* 0x000fea0003800000 */
.L_x_121:
[----:B-----5:R-:W-:Y:S01]  /*9aa0*/  IMAD.U32 R23, R17, 0x10000, RZ ;  /* 0x0001000011177824 */ /* 0x020fe200078e00ff */
        /* <DEDUP_REMOVED lines=11> */
.L_x_124:
[----:B------:R-:W-:Y:S05]  /*9b60*/  BSYNC B1 ;  /* 0x0000000000017941 */ /* 0x000fea0003800000 */
.L_x_123:
        /* <DEDUP_REMOVED lines=11> */
.L_x_126:
[----:B------:R-:W-:Y:S05]  /*9c20*/  BSYNC B1 ;  /* 0x0000000000017941 */ /* 0x000fea0003800000 */
.L_x_125:
        /* <DEDUP_REMOVED lines=11> */
.L_x_128:
[----:B------:R-:W-:Y:S05]  /*9ce0*/  BSYNC B1 ;  /* 0x0000000000017941 */ /* 0x000fea0003800000 */
.L_x_127:
        /* <DEDUP_REMOVED lines=12> */
.L_x_130:
[----:B------:R-:W-:Y:S05]  /*9db0*/  BSYNC B1 ;  /* 0x0000000000017941 */ /* 0x000fea0003800000 */
.L_x_129:
        /* <DEDUP_REMOVED lines=12> */
.L_x_132:
[----:B------:R-:W-:Y:S05]  /*9e80*/  BSYNC B1 ;  /* 0x0000000000017941 */ /* 0x000fea0003800000 */
.L_x_131:
        /* <DEDUP_REMOVED lines=11> */
.L_x_134:
[----:B------:R-:W-:Y:S05]  /*9f40*/  BSYNC B1 ;  /* 0x0000000000017941 */ /* 0x000fea0003800000 */
.L_x_133:
        /* <DEDUP_REMOVED lines=11> */
.L_x_136:
[----:B------:R-:W-:Y:S05]  /*a000*/  BSYNC B1 ;  /* 0x0000000000017941 */ /* 0x000fea0003800000 */
.L_x_135:
        /* <DEDUP_REMOVED lines=11> */
.L_x_138:
[----:B------:R-:W-:Y:S05]  /*a0c0*/  BSYNC B1 ;  /* 0x0000000000017941 */ /* 0x000fea0003800000 */
.L_x_137:
        /* <DEDUP_REMOVED lines=11> */
.L_x_140:
[----:B------:R-:W-:Y:S05]  /*a180*/  BSYNC B1 ;  /* 0x0000000000017941 */ /* 0x000fea0003800000 */
.L_x_139:
        /* <DEDUP_REMOVED lines=11> */
.L_x_142:
[----:B------:R-:W-:Y:S05]  /*a240*/  BSYNC B1 ;  /* 0x0000000000017941 */ /* 0x000fea0003800000 */
.L_x_141:
        /* <DEDUP_REMOVED lines=11> */
.L_x_144:
[----:B------:R-:W-:Y:S05]  /*a300*/  BSYNC B1 ;  /* 0x0000000000017941 */ /* 0x000fea0003800000 */
.L_x_143:
        /* <DEDUP_REMOVED lines=11> */
.L_x_146:
[----:B------:R-:W-:Y:S05]  /*a3c0*/  BSYNC B1 ;  /* 0x0000000000017941 */ /* 0x000fea0003800000 */
.L_x_145:
        /* <DEDUP_REMOVED lines=11> */
.L_x_148:
[----:B------:R-:W-:Y:S05]  /*a480*/  BSYNC B1 ;  /* 0x0000000000017941 */ /* 0x000fea0003800000 */
.L_x_147:
        /* <DEDUP_REMOVED lines=11> */
.L_x_150:
[----:B------:R-:W-:Y:S05]  /*a540*/  BSYNC B1 ;  /* 0x0000000000017941 */ /* 0x000fea0003800000 */
.L_x_149:
        /* <DEDUP_REMOVED lines=11> */
.L_x_152:
[----:B------:R-:W-:Y:S05]  /*a600*/  BSYNC B1 ;  /* 0x0000000000017941 */ /* 0x000fea0003800000 */
.L_x_151:
        /* <DEDUP_REMOVED lines=12> */
.L_x_154:
[----:B------:R-:W-:Y:S05]  /*a6d0*/  BSYNC B1 ;  /* 0x0000000000017941 */ /* 0x000fea0003800000 */
.L_x_153:
        /* <DEDUP_REMOVED lines=12> */
.L_x_156:
[----:B------:R-:W-:Y:S05]  /*a7a0*/  BSYNC B1 ;  /* 0x0000000000017941 */ /* 0x000fea0003800000 */
.L_x_155:
        /* <DEDUP_REMOVED lines=11> */
.L_x_158:
[----:B------:R-:W-:Y:S05]  /*a860*/  BSYNC B1 ;  /* 0x0000000000017941 */ /* 0x000fea0003800000 */
.L_x_157:
        /* <DEDUP_REMOVED lines=11> */
.L_x_160:
[----:B------:R-:W-:Y:S05]  /*a920*/  BSYNC B1 ;  /* 0x0000000000017941 */ /* 0x000fea0003800000 */
.L_x_159:
        /* <DEDUP_REMOVED lines=12> */
.L_x_162:
[----:B------:R-:W-:Y:S05]  /*a9f0*/  BSYNC B1 ;  /* 0x0000000000017941 */ /* 0x000fea0003800000 */
.L_x_161:
        /* <DEDUP_REMOVED lines=12> */
.L_x_164:
[----:B------:R-:W-:Y:S05]  /*aac0*/  BSYNC B1 ;  /* 0x0000000000017941 */ /* 0x000fea0003800000 */
.L_x_163:
        /* <DEDUP_REMOVED lines=11> */
.L_x_166:
[----:B------:R-:W-:Y:S05]  /*ab80*/  BSYNC B1 ;  /* 0x0000000000017941 */ /* 0x000fea0003800000 */
.L_x_165:
        /* <DEDUP_REMOVED lines=11> */
.L_x_168:
[----:B------:R-:W-:Y:S05]  /*ac40*/  BSYNC B1 ;  /* 0x0000000000017941 */ /* 0x000fea0003800000 */
.L_x_167:
        /* <DEDUP_REMOVED lines=11> */
.L_x_170:
[----:B------:R-:W-:Y:S05]  /*ad00*/  BSYNC B1 ;  /* 0x0000000000017941 */ /* 0x000fea0003800000 */
.L_x_169:
        /* <DEDUP_REMOVED lines=11> */
.L_x_172:
[----:B------:R-:W-:Y:S05]  /*adc0*/  BSYNC B1 ;  /* 0x0000000000017941 */ /* 0x000fea0003800000 */
.L_x_171:
        /* <DEDUP_REMOVED lines=11> */
.L_x_174:
[----:B------:R-:W-:Y:S05]  /*ae80*/  BSYNC B1 ;  /* 0x0000000000017941 */ /* 0x000fea0003800000 */
.L_x_173:
        /* <DEDUP_REMOVED lines=11> */
.L_x_176:
[----:B------:R-:W-:Y:S05]  /*af40*/  BSYNC B1 ;  /* 0x0000000000017941 */ /* 0x000fea0003800000 */
.L_x_175:
        /* <DEDUP_REMOVED lines=11> */
.L_x_178:
[----:B------:R-:W-:Y:S05]  /*b000*/  BSYNC B1 ;  /* 0x0000000000017941 */ /* 0x000fea0003800000 */
.L_x_177:
        /* <DEDUP_REMOVED lines=11> */
.L_x_180:
[----:B------:R-:W-:Y:S05]  /*b0c0*/  BSYNC B1 ;  /* 0x0000000000017941 */ /* 0x000fea0003800000 */
.L_x_179:
        /* <DEDUP_REMOVED lines=11> */
.L_x_182:
[----:B------:R-:W-:Y:S05]  /*b180*/  BSYNC B1 ;  /* 0x0000000000017941 */ /* 0x000fea0003800000 */
.L_x_181:
        /* <DEDUP_REMOVED lines=11> */
.L_x_184:
[----:B------:R-:W-:Y:S05]  /*b240*/  BSYNC B1 ;  /* 0x0000000000017941 */ /* 0x000fea0003800000 */
.L_x_183:
        /* <DEDUP_REMOVED lines=12> */
.L_x_186:
[----:B------:R-:W-:Y:S05]  /*b310*/  BSYNC B1 ;  /* 0x0000000000017941 */ /* 0x000fea0003800000 */
.L_x_185:
        /* <DEDUP_REMOVED lines=12> */
.L_x_188:
[----:B------:R-:W-:Y:S05]  /*b3e0*/  BSYNC B1 ;  /* 0x0000000000017941 */ /* 0x000fea0003800000 */
.L_x_187:
        /* <DEDUP_REMOVED lines=11> */
.L_x_190:
[----:B------:R-:W-:Y:S05]  /*b4a0*/  BSYNC B1 ;  /* 0x0000000000017941 */ /* 0x000fea0003800000 */
.L_x_189:
        /* <DEDUP_REMOVED lines=11> */
.L_x_192:
[----:B------:R-:W-:Y:S05]  /*b560*/  BSYNC B1 ;  /* 0x0000000000017941 */ /* 0x000fea0003800000 */
.L_x_191:
        /* <DEDUP_REMOVED lines=12> */
.L_x_194:
[----:B------:R-:W-:Y:S05]  /*b630*/  BSYNC B1 ;  /* 0x0000000000017941 */ /* 0x000fea0003800000 */
.L_x_193:
        /* <DEDUP_REMOVED lines=12> */
.L_x_196:
[----:B------:R-:W-:Y:S05]  /*b700*/  BSYNC B1 ;  /* 0x0000000000017941 */ /* 0x000fea0003800000 */
.L_x_195:
        /* <DEDUP_REMOVED lines=11> */
.L_x_198:
[----:B------:R-:W-:Y:S05]  /*b7c0*/  BSYNC B1 ;  /* 0x0000000000017941 */ /* 0x000fea0003800000 */
.L_x_197:
        /* <DEDUP_REMOVED lines=11> */
.L_x_200:
[----:B------:R-:W-:Y:S05]  /*b880*/  BSYNC B1 ;  /* 0x0000000000017941 */ /* 0x000fea0003800000 */
.L_x_199:
        /* <DEDUP_REMOVED lines=11> */
.L_x_202:
[----:B------:R-:W-:Y:S05]  /*b940*/  BSYNC B1 ;  /* 0x0000000000017941 */ /* 0x000fea0003800000 */
.L_x_201:
        /* <DEDUP_REMOVED lines=11> */
.L_x_204:
[----:B------:R-:W-:Y:S05]  /*ba00*/  BSYNC B1 ;  /* 0x0000000000017941 */ /* 0x000fea0003800000 */
.L_x_203:
        /* <DEDUP_REMOVED lines=11> */
.L_x_206:
[----:B------:R-:W-:Y:S05]  /*bac0*/  BSYNC B1 ;  /* 0x0000000000017941 */ /* 0x000fea0003800000 */
.L_x_205:
        /* <DEDUP_REMOVED lines=11> */
.L_x_208:
[----:B------:R-:W-:Y:S05]  /*bb80*/  BSYNC B1 ;  /* 0x0000000000017941 */ /* 0x000fea0003800000 */
.L_x_207:
        /* <DEDUP_REMOVED lines=11> */
.L_x_210:
[----:B------:R-:W-:Y:S05]  /*bc40*/  BSYNC B1 ;  /* 0x0000000000017941 */ /* 0x000fea0003800000 */
.L_x_209:
        /* <DEDUP_REMOVED lines=11> */
.L_x_212:
[----:B------:R-:W-:Y:S05]  /*bd00*/  BSYNC B1 ;  /* 0x0000000000017941 */ /* 0x000fea0003800000 */
.L_x_211:
        /* <DEDUP_REMOVED lines=11> */
.L_x_214:
[----:B------:R-:W-:Y:S05]  /*bdc0*/  BSYNC B1 ;  /* 0x0000000000017941 */ /* 0x000fea0003800000 */
.L_x_213:
        /* <DEDUP_REMOVED lines=11> */
.L_x_216:
[----:B------:R-:W-:Y:S05]  /*be80*/  BSYNC B1 ;  /* 0x0000000000017941 */ /* 0x000fea0003800000 */
.L_x_215:
        /* <DEDUP_REMOVED lines=12> */
.L_x_218:
[----:B------:R-:W-:Y:S05]  /*bf50*/  BSYNC B1 ;  /* 0x0000000000017941 */ /* 0x000fea0003800000 */
.L_x_217:
        /* <DEDUP_REMOVED lines=12> */
.L_x_220:
[----:B------:R-:W-:Y:S05]  /*c020*/  BSYNC B1 ;  /* 0x0000000000017941 */ /* 0x000fea0003800000 */
.L_x_219:
        /* <DEDUP_REMOVED lines=11> */
.L_x_222:
[----:B------:R-:W-:Y:S05]  /*c0e0*/  BSYNC B1 ;  /* 0x0000000000017941 */ /* 0x000fea0003800000 */
.L_x_221:
        /* <DEDUP_REMOVED lines=11> */
.L_x_224:
[----:B------:R-:W-:Y:S05]  /*c1a0*/  BSYNC B1 ;  /* 0x0000000000017941 */ /* 0x000fea0003800000 */
.L_x_223:
        /* <DEDUP_REMOVED lines=12> */
.L_x_226:
[----:B------:R-:W-:Y:S05]  /*c270*/  BSYNC B1 ;  /* 0x0000000000017941 */ /* 0x000fea0003800000 */
.L_x_225:
        /* <DEDUP_REMOVED lines=12> */
.L_x_228:
[----:B------:R-:W-:Y:S05]  /*c340*/  BSYNC B1 ;  /* 0x0000000000017941 */ /* 0x000fea0003800000 */
.L_x_227:
        /* <DEDUP_REMOVED lines=11> */
.L_x_230:
[----:B------:R-:W-:Y:S05]  /*c400*/  BSYNC B1 ;  /* 0x0000000000017941 */ /* 0x000fea0003800000 */
.L_x_229:
        /* <DEDUP_REMOVED lines=11> */
.L_x_232:
[----:B------:R-:W-:Y:S05]  /*c4c0*/  BSYNC B1 ;  /* 0x0000000000017941 */ /* 0x000fea0003800000 */
.L_x_231:
        /* <DEDUP_REMOVED lines=11> */
.L_x_234:
[----:B------:R-:W-:Y:S05]  /*c580*/  BSYNC B1 ;  /* 0x0000000000017941 */ /* 0x000fea0003800000 */
.L_x_233:
        /* <DEDUP_REMOVED lines=11> */
.L_x_236:
[----:B------:R-:W-:Y:S05]  /*c640*/  BSYNC B1 ;  /* 0x0000000000017941 */ /* 0x000fea0003800000 */
.L_x_235:
        /* <DEDUP_REMOVED lines=11> */
.L_x_238:
[----:B------:R-:W-:Y:S05]  /*c700*/  BSYNC B1 ;  /* 0x0000000000017941 */ /* 0x000fea0003800000 */
.L_x_237:
        /* <DEDUP_REMOVED lines=11> */
.L_x_240:
[----:B------:R-:W-:Y:S05]  /*c7c0*/  BSYNC B1 ;  /* 0x0000000000017941 */ /* 0x000fea0003800000 */
.L_x_239:
        /* <DEDUP_REMOVED lines=11> */
.L_x_242:
[----:B------:R-:W-:Y:S05]  /*c880*/  BSYNC B1 ;  /* 0x0000000000017941 */ /* 0x000fea0003800000 */
.L_x_241:
        /* <DEDUP_REMOVED lines=11> */
.L_x_244:
[----:B------:R-:W-:Y:S05]  /*c940*/  BSYNC B1 ;  /* 0x0000000000017941 */ /* 0x000fea0003800000 */
.L_x_243:
        /* <DEDUP_REMOVED lines=11> */
.L_x_246:
[----:B------:R-:W-:Y:S05]  /*ca00*/  BSYNC B1 ;  /* 0x0000000000017941 */ /* 0x000fea0003800000 */
.L_x_245:
        /* <DEDUP_REMOVED lines=11> */
.L_x_248:
[----:B------:R-:W-:Y:S05]  /*cac0*/  BSYNC B1 ;  /* 0x0000000000017941 */ /* 0x000fea0003800000 */
.L_x_247:
        /* <DEDUP_REMOVED lines=12> */
.L_x_250:
[----:B------:R-:W-:Y:S05]  /*cb90*/  BSYNC B1 ;  /* 0x0000000000017941 */ /* 0x000fea0003800000 */
.L_x_249:
        /* <DEDUP_REMOVED lines=12> */
.L_x_252:
[----:B------:R-:W-:Y:S05]  /*cc60*/  BSYNC B1 ;  /* 0x0000000000017941 */ /* 0x000fea0003800000 */
.L_x_251:
        /* <DEDUP_REMOVED lines=11> */
.L_x_254:
[----:B------:R-:W-:Y:S05]  /*cd20*/  BSYNC B1 ;  /* 0x0000000000017941 */ /* 0x000fea0003800000 */
.L_x_253:
        /* <DEDUP_REMOVED lines=11> */
.L_x_256:
[----:B------:R-:W-:Y:S05]  /*cde0*/  BSYNC B1 ;  /* 0x0000000000017941 */ /* 0x000fea0003800000 */
.L_x_255:
        /* <DEDUP_REMOVED lines=12> */
.L_x_258:
[----:B------:R-:W-:Y:S05]  /*ceb0*/  BSYNC B1 ;  /* 0x0000000000017941 */ /* 0x000fea0003800000 */
.L_x_257:
        /* <DEDUP_REMOVED lines=12> */
.L_x_260:
[----:B------:R-:W-:Y:S05]  /*cf80*/  BSYNC B1 ;  /* 0x0000000000017941 */ /* 0x000fea0003800000 */
.L_x_259:
        /* <DEDUP_REMOVED lines=11> */
.L_x_262:
[----:B------:R-:W-:Y:S05]  /*d040*/  BSYNC B1 ;  /* 0x0000000000017941 */ /* 0x000fea0003800000 */
.L_x_261:
        /* <DEDUP_REMOVED lines=11> */
.L_x_264:
[----:B------:R-:W-:Y:S05]  /*d100*/  BSYNC B1 ;  /* 0x0000000000017941 */ /* 0x000fea0003800000 */
.L_x_263:
        /* <DEDUP_REMOVED lines=11> */
.L_x_266:
[----:B------:R-:W-:Y:S05]  /*d1c0*/  BSYNC B1 ;  /* 0x0000000000017941 */ /* 0x000fea0003800000 */
.L_x_265:
        /* <DEDUP_REMOVED lines=11> */
.L_x_268:
[----:B------:R-:W-:Y:S05]  /*d280*/  BSYNC B1 ;  /* 0x0000000000017941 */ /* 0x000fea0003800000 */
.L_x_267:
        /* <DEDUP_REMOVED lines=11> */
.L_x_270:
[----:B------:R-:W-:Y:S05]  /*d340*/  BSYNC B1 ;  /* 0x0000000000017941 */ /* 0x000fea0003800000 */
.L_x_269:
        /* <DEDUP_REMOVED lines=11> */
.L_x_272:
[----:B------:R-:W-:Y:S05]  /*d400*/  BSYNC B1 ;  /* 0x0000000000017941 */ /* 0x000fea0003800000 */
.L_x_271:
        /* <DEDUP_REMOVED lines=11> */
.L_x_274:
[----:B------:R-:W-:Y:S05]  /*d4c0*/  BSYNC B1 ;  /* 0x0000000000017941 */ /* 0x000fea0003800000 */
.L_x_273:
        /* <DEDUP_REMOVED lines=11> */
.L_x_276:
[----:B------:R-:W-:Y:S05]  /*d580*/  BSYNC B1 ;  /* 0x0000000000017941 */ /* 0x000fea0003800000 */
.L_x_275:
        /* <DEDUP_REMOVED lines=11> */
.L_x_278:
[----:B------:R-:W-:Y:S05]  /*d640*/  BSYNC B1 ;  /* 0x0000000000017941 */ /* 0x000fea0003800000 */
.L_x_277:
        /* <DEDUP_REMOVED lines=11> */
.L_x_280:
[----:B------:R-:W-:Y:S05]  /*d700*/  BSYNC B1 ;  /* 0x0000000000017941 */ /* 0x000fea0003800000 */
.L_x_279:
        /* <DEDUP_REMOVED lines=12> */
.L_x_282:
[----:B------:R-:W-:Y:S05]  /*d7d0*/  BSYNC B1 ;  /* 0x0000000000017941 */ /* 0x000fea0003800000 */
.L_x_281:
        /* <DEDUP_REMOVED lines=12> */
.L_x_284:
[----:B------:R-:W-:Y:S05]  /*d8a0*/  BSYNC B1 ;  /* 0x0000000000017941 */ /* 0x000fea0003800000 */
.L_x_283:
        /* <DEDUP_REMOVED lines=11> */
.L_x_286:
[----:B------:R-:W-:Y:S05]  /*d960*/  BSYNC B1 ;  /* 0x0000000000017941 */ /* 0x000fea0003800000 */
.L_x_285:
        /* <DEDUP_REMOVED lines=11> */
.L_x_288:
[----:B------:R-:W-:Y:S05]  /*da20*/  BSYNC B1 ;  /* 0x0000000000017941 */ /* 0x000fea0003800000 */
.L_x_287:
        /* <DEDUP_REMOVED lines=12> */
.L_x_290:
[----:B------:R-:W-:Y:S05]  /*daf0*/  BSYNC B1 ;  /* 0x0000000000017941 */ /* 0x000fea0003800000 */
.L_x_289:
        /* <DEDUP_REMOVED lines=12> */
.L_x_292:
[----:B------:R-:W-:Y:S05]  /*dbc0*/  BSYNC B1 ;  /* 0x0000000000017941 */ /* 0x000fea0003800000 */
.L_x_291:
        /* <DEDUP_REMOVED lines=11> */
.L_x_294:
[----:B------:R-:W-:Y:S05]  /*dc80*/  BSYNC B1 ;  /* 0x0000000000017941 */ /* 0x000fea0003800000 */
.L_x_293:
        /* <DEDUP_REMOVED lines=11> */
.L_x_296:
[----:B------:R-:W-:Y:S05]  /*dd40*/  BSYNC B1 ;  /* 0x0000000000017941 */ /* 0x000fea0003800000 */
.L_x_295:
        /* <DEDUP_REMOVED lines=11> */
.L_x_298:
[----:B------:R-:W-:Y:S05]  /*de00*/  BSYNC B1 ;  /* 0x0000000000017941 */ /* 0x000fea0003800000 */
.L_x_297:
        /* <DEDUP_REMOVED lines=11> */
.L_x_300:
[----:B------:R-:W-:Y:S05]  /*dec0*/  BSYNC B1 ;  /* 0x0000000000017941 */ /* 0x000fea0003800000 */
.L_x_299:
        /* <DEDUP_REMOVED lines=11> */
.L_x_302:
[----:B------:R-:W-:Y:S05]  /*df80*/  BSYNC B1 ;  /* 0x0000000000017941 */ /* 0x000fea0003800000 */
.L_x_301:
        /* <DEDUP_REMOVED lines=11> */
.L_x_304:
[----:B------:R-:W-:Y:S05]  /*e040*/  BSYNC B1 ;  /* 0x0000000000017941 */ /* 0x000fea0003800000 */
.L_x_303:
        /* <DEDUP_REMOVED lines=11> */
.L_x_306:
[----:B------:R-:W-:Y:S05]  /*e100*/  BSYNC B1 ;  /* 0x0000000000017941 */ /* 0x000fea0003800000 */
.L_x_305:
        /* <DEDUP_REMOVED lines=11> */
.L_x_308:
[----:B------:R-:W-:Y:S05]  /*e1c0*/  BSYNC B1 ;  /* 0x0000000000017941 */ /* 0x000fea0003800000 */
.L_x_307:
        /* <DEDUP_REMOVED lines=11> */
.L_x_310:
[----:B------:R-:W-:Y:S05]  /*e280*/  BSYNC B1 ;  /* 0x0000000000017941 */ /* 0x000fea0003800000 */
.L_x_309:
        /* <DEDUP_REMOVED lines=11> */
.L_x_312:
[----:B------:R-:W-:Y:S05]  /*e340*/  BSYNC B1 ;  /* 0x0000000000017941 */ /* 0x000fea0003800000 */
.L_x_311:
        /* <DEDUP_REMOVED lines=12> */
.L_x_314:
[----:B------:R-:W-:Y:S05]  /*e410*/  BSYNC B1 ;  /* 0x0000000000017941 */ /* 0x000fea0003800000 */
.L_x_313:
        /* <DEDUP_REMOVED lines=12> */
.L_x_316:
[----:B------:R-:W-:Y:S05]  /*e4e0*/  BSYNC B1 ;  /* 0x0000000000017941 */ /* 0x000fea0003800000 */
.L_x_315:
        /* <DEDUP_REMOVED lines=11> */
.L_x_318:
[----:B------:R-:W-:Y:S05]  /*e5a0*/  BSYNC B1 ;  /* 0x0000000000017941 */ /* 0x000fea0003800000 */
.L_x_317:
        /* <DEDUP_REMOVED lines=11> */
.L_x_320:
[----:B------:R-:W-:Y:S05]  /*e660*/  BSYNC B1 ;  /* 0x0000000000017941 */ /* 0x000fea0003800000 */
.L_x_319:
        /* <DEDUP_REMOVED lines=12> */
.L_x_322:
[----:B------:R-:W-:Y:S05]  /*e730*/  BSYNC B1 ;  /* 0x0000000000017941 */ /* 0x000fea0003800000 */
.L_x_321:
        /* <DEDUP_REMOVED lines=12> */
.L_x_324:
[----:B------:R-:W-:Y:S05]  /*e800*/  BSYNC B1 ;  /* 0x0000000000017941 */ /* 0x000fea0003800000 */
.L_x_323:
        /* <DEDUP_REMOVED lines=11> */
.L_x_326:
[----:B------:R-:W-:Y:S05]  /*e8c0*/  BSYNC B1 ;  /* 0x0000000000017941 */ /* 0x000fea0003800000 */
.L_x_325:
        /* <DEDUP_REMOVED lines=11> */
.L_x_328:
[----:B------:R-:W-:Y:S05]  /*e980*/  BSYNC B1 ;  /* 0x0000000000017941 */ /* 0x000fea0003800000 */
.L_x_327:
        /* <DEDUP_REMOVED lines=11> */
.L_x_330:
[----:B------:R-:W-:Y:S05]  /*ea40*/  BSYNC B1 ;  /* 0x0000000000017941 */ /* 0x000fea0003800000 */
.L_x_329:
        /* <DEDUP_REMOVED lines=11> */
.L_x_332:
[----:B------:R-:W-:Y:S05]  /*eb00*/  BSYNC B1 ;  /* 0x0000000000017941 */ /* 0x000fea0003800000 */
.L_x_331:
        /* <DEDUP_REMOVED lines=11> */
.L_x_334:
[----:B------:R-:W-:Y:S05]  /*ebc0*/  BSYNC B1 ;  /* 0x0000000000017941 */ /* 0x000fea0003800000 */
.L_x_333:
        /* <DEDUP_REMOVED lines=11> */
.L_x_336:
[----:B------:R-:W-:Y:S05]  /*ec80*/  BSYNC B1 ;  /* 0x0000000000017941 */ /* 0x000fea0003800000 */
.L_x_335:
        /* <DEDUP_REMOVED lines=11> */
.L_x_338:
[----:B------:R-:W-:Y:S05]  /*ed40*/  BSYNC B1 ;  /* 0x0000000000017941 */ /* 0x000fea0003800000 */
.L_x_337:
        /* <DEDUP_REMOVED lines=11> */
.L_x_340:
[----:B------:R-:W-:Y:S05]  /*ee00*/  BSYNC B1 ;  /* 0x0000000000017941 */ /* 0x000fea0003800000 */
.L_x_339:
        /* <DEDUP_REMOVED lines=11> */
.L_x_342:
[----:B------:R-:W-:Y:S05]  /*eec0*/  BSYNC B1 ;  /* 0x0000000000017941 */ /* 0x000fea0003800000 */
.L_x_341:
        /* <DEDUP_REMOVED lines=11> */
.L_x_344:
[----:B------:R-:W-:Y:S05]  /*ef80*/  BSYNC B1 ;  /* 0x0000000000017941 */ /* 0x000fea0003800000 */
.L_x_343:
        /* <DEDUP_REMOVED lines=12> */
.L_x_346:
[----:B------:R-:W-:Y:S05]  /*f050*/  BSYNC B1 ;  /* 0x0000000000017941 */ /* 0x000fea0003800000 */
.L_x_345:
        /* <DEDUP_REMOVED lines=12> */
.L_x_348:
[----:B------:R-:W-:Y:S05]  /*f120*/  BSYNC B1 ;  /* 0x0000000000017941 */ /* 0x000fea0003800000 */
.L_x_347:
        /* <DEDUP_REMOVED lines=11> */
.L_x_350:
[----:B------:R-:W-:Y:S05]  /*f1e0*/  BSYNC B1 ;  /* 0x0000000000017941 */ /* 0x000fea0003800000 */
.L_x_349:
        /* <DEDUP_REMOVED lines=11> */
.L_x_352:
[----:B------:R-:W-:Y:S05]  /*f2a0*/  BSYNC B1 ;  /* 0x0000000000017941 */ /* 0x000fea0003800000 */
.L_x_351:
        /* <DEDUP_REMOVED lines=12> */
.L_x_354:
[----:B------:R-:W-:Y:S05]  /*f370*/  BSYNC B1 ;  /* 0x0000000000017941 */ /* 0x000fea0003800000 */
.L_x_353:
        /* <DEDUP_REMOVED lines=12> */
.L_x_356:
[----:B------:R-:W-:Y:S05]  /*f440*/  BSYNC B1 ;  /* 0x0000000000017941 */ /* 0x000fea0003800000 */
.L_x_355:
        /* <DEDUP_REMOVED lines=11> */
.L_x_358:
[----:B------:R-:W-:Y:S05]  /*f500*/  BSYNC B1 ;  /* 0x0000000000017941 */ /* 0x000fea0003800000 */
.L_x_357:
        /* <DEDUP_REMOVED lines=11> */
.L_x_360:
[----:B------:R-:W-:Y:S05]  /*f5c0*/  BSYNC B1 ;  /* 0x0000000000017941 */ /* 0x000fea0003800000 */
.L_x_359:
        /* <DEDUP_REMOVED lines=11> */
.L_x_362:
[----:B------:R-:W-:Y:S05]  /*f680*/  BSYNC B1 ;  /* 0x0000000000017941 */ /* 0x000fea0003800000 */
.L_x_361:
        /* <DEDUP_REMOVED lines=11> */
.L_x_364:
[----:B------:R-:W-:Y:S05]  /*f740*/  BSYNC B1 ;  /* 0x0000000000017941 */ /* 0x000fea0003800000 */
.L_x_363:
        /* <DEDUP_REMOVED lines=11> */
.L_x_366:
[----:B------:R-:W-:Y:S05]  /*f800*/  BSYNC B1 ;  /* 0x0000000000017941 */ /* 0x000fea0003800000 */
.L_x_365:
        /* <DEDUP_REMOVED lines=11> */
.L_x_368:
[----:B------:R-:W-:Y:S05]  /*f8c0*/  BSYNC B1 ;  /* 0x0000000000017941 */ /* 0x000fea0003800000 */
.L_x_367:
        /* <DEDUP_REMOVED lines=11> */
.L_x_370:
[----:B------:R-:W-:Y:S05]  /*f980*/  BSYNC B1 ;  /* 0x0000000000017941 */ /* 0x000fea0003800000 */
.L_x_369:
        /* <DEDUP_REMOVED lines=11> */
.L_x_372:
[----:B------:R-:W-:Y:S05]  /*fa40*/  BSYNC B1 ;  /* 0x0000000000017941 */ /* 0x000fea0003800000 */
.L_x_371:
        /* <DEDUP_REMOVED lines=11> */
.L_x_374:
[----:B------:R-:W-:Y:S05]  /*fb00*/  BSYNC B1 ;  /* 0x0000000000017941 */ /* 0x000fea0003800000 */
.L_x_373:
        /* <DEDUP_REMOVED lines=11> */
.L_x_376:
[----:B------:R-:W-:Y:S05]  /*fbc0*/  BSYNC B1 ;  /* 0x0000000000017941 */ /* 0x000fea0003800000 */
.L_x_375:
        /* <DEDUP_REMOVED lines=12> */
.L_x_378:
[----:B------:R-:W-:Y:S05]  /*fc90*/  BSYNC B1 ;  /* 0x0000000000017941 */ /* 0x000fea0003800000 */
.L_x_377:
        /* <DEDUP_REMOVED lines=12> */
.L_x_380:
[----:B------:R-:W-:Y:S05]  /*fd60*/  BSYNC B1 ;  /* 0x0000000000017941 */ /* 0x000fea0003800000 */
.L_x_379:
        /* <DEDUP_REMOVED lines=11> */
.L_x_382:
[----:B------:R-:W-:Y:S05]  /*fe20*/  BSYNC B1 ;  /* 0x0000000000017941 */ /* 0x000fea0003800000 */
.L_x_381:
        /* <DEDUP_REMOVED lines=11> */
.L_x_384:
[----:B------:R-:W-:Y:S05]  /*fee0*/  BSYNC B1 ;  /* 0x0000000000017941 */ /* 0x000fea0003800000 */
.L_x_383:
        /* <DEDUP_REMOVED lines=12> */
.L_x_386:
[----:B------:R-:W-:Y:S05]  /*ffb0*/  BSYNC B1 ;  /* 0x0000000000017941 */ /* 0x000fea0003800000 */
.L_x_385:
        /* <DEDUP_REMOVED lines=12> */
.L_x_388:
[----:B------:R-:W-:Y:S05]  /*10080*/  BSYNC B1 ;  /* 0x0000000000017941 */ /* 0x000fea0003800000 */
.L_x_387:
        /* <DEDUP_REMOVED lines=11> */
.L_x_390:
[----:B------:R-:W-:Y:S05]  /*10140*/  BSYNC B1 ;  /* 0x0000000000017941 */ /* 0x000fea0003800000 */
.L_x_389:
        /* <DEDUP_REMOVED lines=11> */
.L_x_392:
[----:B------:R-:W-:Y:S05]  /*10200*/  BSYNC B1 ;  /* 0x0000000000017941 */ /* 0x000fea0003800000 */
.L_x_391:
        /* <DEDUP_REMOVED lines=11> */
.L_x_394:
[----:B------:R-:W-:Y:S05]  /*102c0*/  BSYNC B1 ;  /* 0x0000000000017941 */ /* 0x000fea0003800000 */
.L_x_393:
        /* <DEDUP_REMOVED lines=11> */
.L_x_396:
[----:B------:R-:W-:Y:S05]  /*10380*/  BSYNC B1 ;  /* 0x0000000000017941 */ /* 0x000fea0003800000 */
.L_x_395:
        /* <DEDUP_REMOVED lines=11> */
.L_x_398:
[----:B------:R-:W-:Y:S05]  /*10440*/  BSYNC B1 ;  /* 0x0000000000017941 */ /* 0x000fea0003800000 */
.L_x_397:
        /* <DEDUP_REMOVED lines=11> */
.L_x_400:
[----:B------:R-:W-:Y:S05]  /*10500*/  BSYNC B1 ;  /* 0x0000000000017941 */ /* 0x000fea0003800000 */
.L_x_399:
        /* <DEDUP_REMOVED lines=11> */
.L_x_402:
[----:B------:R-:W-:Y:S05]  /*105c0*/  BSYNC B1 ;  /* 0x0000000000017941 */ /* 0x000fea0003800000 */
.L_x_401:
        /* <DEDUP_REMOVED lines=11> */
.L_x_404:
[----:B------:R-:W-:Y:S05]  /*10680*/  BSYNC B1 ;  /* 0x0000000000017941 */ /* 0x000fea0003800000 */
.L_x_403:
        /* <DEDUP_REMOVED lines=11> */
.L_x_406:
[----:B------:R-:W-:Y:S05]  /*10740*/  BSYNC B1 ;  /* 0x0000000000017941 */ /* 0x000fea0003800000 */
.L_x_405:
        /* <DEDUP_REMOVED lines=11> */
.L_x_408:
[----:B------:R-:W-:Y:S05]  /*10800*/  BSYNC B1 ;  /* 0x0000000000017941 */ /* 0x000fea0003800000 */
.L_x_407:
        /* <DEDUP_REMOVED lines=12> */
.L_x_410:
[----:B------:R-:W-:Y:S05]  /*108d0*/  BSYNC B1 ;  /* 0x0000000000017941 */ /* 0x000fea0003800000 */
.L_x_409:
        /* <DEDUP_REMOVED lines=12> */
.L_x_412:
[----:B------:R-:W-:Y:S05]  /*109a0*/  BSYNC B1 ;  /* 0x0000000000017941 */ /* 0x000fea0003800000 */
.L_x_411:
        /* <DEDUP_REMOVED lines=11> */
.L_x_414:
[----:B------:R-:W-:Y:S05]  /*10a60*/  BSYNC B1 ;  /* 0x0000000000017941 */ /* 0x000fea0003800000 */
.L_x_413:
        /* <DEDUP_REMOVED lines=11> */
.L_x_416:
[----:B------:R-:W-:Y:S05]  /*10b20*/  BSYNC B1 ;  /* 0x0000000000017941 */ /* 0x000fea0003800000 */
.L_x_415:
        /* <DEDUP_REMOVED lines=12> */
.L_x_418:
[----:B------:R-:W-:Y:S05]  /*10bf0*/  BSYNC B1 ;  /* 0x0000000000017941 */ /* 0x000fea0003800000 */
.L_x_417:
        /* <DEDUP_REMOVED lines=12> */
.L_x_420:
[----:B------:R-:W-:Y:S05]  /*10cc0*/  BSYNC B1 ;  /* 0x0000000000017941 */ /* 0x000fea0003800000 */
.L_x_419:
        /* <DEDUP_REMOVED lines=11> */
.L_x_422:
[----:B------:R-:W-:Y:S05]  /*10d80*/  BSYNC B1 ;  /* 0x0000000000017941 */ /* 0x000fea0003800000 */
.L_x_421:
        /* <DEDUP_REMOVED lines=11> */
.L_x_424:
[----:B------:R-:W-:Y:S05]  /*10e40*/  BSYNC B1 ;  /* 0x0000000000017941 */ /* 0x000fea0003800000 */
.L_x_423:
        /* <DEDUP_REMOVED lines=11> */
.L_x_426:
[----:B------:R-:W-:Y:S05]  /*10f00*/  BSYNC B1 ;  /* 0x0000000000017941 */ /* 0x000fea0003800000 */
.L_x_425:
        /* <DEDUP_REMOVED lines=11> */
.L_x_428:
[----:B------:R-:W-:Y:S05]  /*10fc0*/  BSYNC B1 ;  /* 0x0000000000017941 */ /* 0x000fea0003800000 */
.L_x_427:
        /* <DEDUP_REMOVED lines=11> */
.L_x_430:
[----:B------:R-:W-:Y:S05]  /*11080*/  BSYNC B1 ;  /* 0x0000000000017941 */ /* 0x000fea0003800000 */
.L_x_429:
        /* <DEDUP_REMOVED lines=11> */
.L_x_432:
[----:B------:R-:W-:Y:S05]  /*11140*/  BSYNC B1 ;  /* 0x0000000000017941 */ /* 0x000fea0003800000 */
.L_x_431:
        /* <DEDUP_REMOVED lines=11> */
.L_x_434:
[----:B------:R-:W-:Y:S05]  /*11200*/  BSYNC B1 ;  /* 0x0000000000017941 */ /* 0x000fea0003800000 */
.L_x_433:
        /* <DEDUP_REMOVED lines=11> */
.L_x_436:
[----:B------:R-:W-:Y:S05]  /*112c0*/  BSYNC B1 ;  /* 0x0000000000017941 */ /* 0x000fea0003800000 */
.L_x_435:
        /* <DEDUP_REMOVED lines=11> */
.L_x_438:
[----:B------:R-:W-:Y:S05]  /*11380*/  BSYNC B1 ;  /* 0x0000000000017941 */ /* 0x000fea0003800000 */
.L_x_437:
        /* <DEDUP_REMOVED lines=11> */
.L_x_440:
[----:B------:R-:W-:Y:S05]  /*11440*/  BSYNC B1 ;  /* 0x0000000000017941 */ /* 0x000fea0003800000 */
.L_x_439:
        /* <DEDUP_REMOVED lines=12> */
.L_x_442:
[----:B------:R-:W-:Y:S05]  /*11510*/  BSYNC B1 ;  /* 0x0000000000017941 */ /* 0x000fea0003800000 */
.L_x_441:
        /* <DEDUP_REMOVED lines=12> */
.L_x_444:
[----:B------:R-:W-:Y:S05]  /*115e0*/  BSYNC B1 ;  /* 0x0000000000017941 */ /* 0x000fea0003800000 */
.L_x_443:
        /* <DEDUP_REMOVED lines=11> */
.L_x_446:
[----:B------:R-:W-:Y:S05]  /*116a0*/  BSYNC B1 ;  /* 0x0000000000017941 */ /* 0x000fea0003800000 */
.L_x_445:
        /* <DEDUP_REMOVED lines=11> */
.L_x_448:
[----:B------:R-:W-:Y:S05]  /*11760*/  BSYNC B1 ;  /* 0x0000000000017941 */ /* 0x000fea0003800000 */
.L_x_447:
        /* <DEDUP_REMOVED lines=12> */
.L_x_450:
[----:B------:R-:W-:Y:S05]  /*11830*/  BSYNC B1 ;  /* 0x0000000000017941 */ /* 0x000fea0003800000 */
.L_x_449:
        /* <DEDUP_REMOVED lines=12> */
.L_x_452:
[----:B------:R-:W-:Y:S05]  /*11900*/  BSYNC B1 ;  /* 0x0000000000017941 */ /* 0x000fea0003800000 */
.L_x_451:
        /* <DEDUP_REMOVED lines=11> */
.L_x_454:
[----:B------:R-:W-:Y:S05]  /*119c0*/  BSYNC B1 ;  /* 0x0000000000017941 */ /* 0x000fea0003800000 */
.L_x_453:
        /* <DEDUP_REMOVED lines=11> */
.L_x_456:
[----:B------:R-:W-:Y:S05]  /*11a80*/  BSYNC B1 ;  /* 0x0000000000017941 */ /* 0x000fea0003800000 */
.L_x_455:
        /* <DEDUP_REMOVED lines=11> */
.L_x_458:
[----:B------:R-:W-:Y:S05]  /*11b40*/  BSYNC B1 ;  /* 0x0000000000017941 */ /* 0x000fea0003800000 */
.L_x_457:
        /* <DEDUP_REMOVED lines=11> */
.L_x_460:
[----:B------:R-:W-:Y:S05]  /*11c00*/  BSYNC B1 ;  /* 0x0000000000017941 */ /* 0x000fea0003800000 */
.L_x_459:
        /* <DEDUP_REMOVED lines=11> */
.L_x_462:
[----:B------:R-:W-:Y:S05]  /*11cc0*/  BSYNC B1 ;  /* 0x0000000000017941 */ /* 0x000fea0003800000 */
.L_x_461:
        /* <DEDUP_REMOVED lines=11> */
.L_x_464:
[----:B------:R-:W-:Y:S05]  /*11d80*/  BSYNC B1 ;  /* 0x0000000000017941 */ /* 0x000fea0003800000 */
.L_x_463:
        /* <DEDUP_REMOVED lines=11> */
.L_x_466:
[----:B------:R-:W-:Y:S05]  /*11e40*/  BSYNC B1 ;  /* 0x0000000000017941 */ /* 0x000fea0003800000 */
.L_x_465:
        /* <DEDUP_REMOVED lines=11> */
.L_x_468:
[----:B------:R-:W-:Y:S05]  /*11f00*/  BSYNC B1 ;  /* 0x0000000000017941 */ /* 0x000fea0003800000 */
.L_x_467:
        /* <DEDUP_REMOVED lines=11> */
.L_x_470:
[----:B------:R-:W-:Y:S05]  /*11fc0*/  BSYNC B1 ;  /* 0x0000000000017941 */ /* 0x000fea0003800000 */
.L_x_469:
        /* <DEDUP_REMOVED lines=11> */
.L_x_472:
[----:B------:R-:W-:Y:S05]  /*12080*/  BSYNC B1 ;  /* 0x0000000000017941 */ /* 0x000fea0003800000 */
.L_x_471:
        /* <DEDUP_REMOVED lines=12> */
.L_x_474:
[----:B------:R-:W-:Y:S05]  /*12150*/  BSYNC B1 ;  /* 0x0000000000017941 */ /* 0x000fea0003800000 */
.L_x_473:
        /* <DEDUP_REMOVED lines=12> */
.L_x_476:
[----:B------:R-:W-:Y:S05]  /*12220*/  BSYNC B1 ;  /* 0x0000000000017941 */ /* 0x000fea0003800000 */
.L_x_475:
        /* <DEDUP_REMOVED lines=11> */
.L_x_478:
[----:B------:R-:W-:Y:S05]  /*122e0*/  BSYNC B1 ;  /* 0x0000000000017941 */ /* 0x000fea0003800000 */
.L_x_477:
        /* <DEDUP_REMOVED lines=11> */
.L_x_480:
[----:B------:R-:W-:Y:S05]  /*123a0*/  BSYNC B1 ;  /* 0x0000000000017941 */ /* 0x000fea0003800000 */
.L_x_479:
        /* <DEDUP_REMOVED lines=12> */
.L_x_482:
[----:B------:R-:W-:Y:S05]  /*12470*/  BSYNC B1 ;  /* 0x0000000000017941 */ /* 0x000fea0003800000 */
.L_x_481:
        /* <DEDUP_REMOVED lines=12> */
.L_x_484:
[----:B------:R-:W-:Y:S05]  /*12540*/  BSYNC B1 ;  /* 0x0000000000017941 */ /* 0x000fea0003800000 */
.L_x_483:
        /* <DEDUP_REMOVED lines=11> */
.L_x_486:
[----:B------:R-:W-:Y:S05]  /*12600*/  BSYNC B1 ;  /* 0x0000000000017941 */ /* 0x000fea0003800000 */
.L_x_485:
        /* <DEDUP_REMOVED lines=11> */
.L_x_488:
[----:B------:R-:W-:Y:S05]  /*126c0*/  BSYNC B1 ;  /* 0x0000000000017941 */ /* 0x000fea0003800000 */
.L_x_487:
        /* <DEDUP_REMOVED lines=11> */
.L_x_490:
[----:B------:R-:W-:Y:S05]  /*12780*/  BSYNC B1 ;  /* 0x0000000000017941 */ /* 0x000fea0003800000 */
.L_x_489:
        /* <DEDUP_REMOVED lines=11> */
.L_x_492:
[----:B------:R-:W-:Y:S05]  /*12840*/  BSYNC B1 ;  /* 0x0000000000017941 */ /* 0x000fea0003800000 */
.L_x_491:
        /* <DEDUP_REMOVED lines=11> */
.L_x_494:
[----:B------:R-:W-:Y:S05]  /*12900*/  BSYNC B1 ;  /* 0x0000000000017941 */ /* 0x000fea0003800000 */
.L_x_493:
        /* <DEDUP_REMOVED lines=11> */
.L_x_496:
[----:B------:R-:W-:Y:S05]  /*129c0*/  BSYNC B1 ;  /* 0x0000000000017941 */ /* 0x000fea0003800000 */
.L_x_495:
        /* <DEDUP_REMOVED lines=11> */
.L_x_498:
[----:B------:R-:W-:Y:S05]  /*12a80*/  BSYNC B1 ;  /* 0x0000000000017941 */ /* 0x000fea0003800000 */
.L_x_497:
        /* <DEDUP_REMOVED lines=11> */
.L_x_500:
[----:B------:R-:W-:Y:S05]  /*12b40*/  BSYNC B1 ;  /* 0x0000000000017941 */ /* 0x000fea0003800000 */
.L_x_499:
        /* <DEDUP_REMOVED lines=11> */
.L_x_502:
[----:B------:R-:W-:Y:S05]  /*12c00*/  BSYNC B1 ;  /* 0x0000000000017941 */ /* 0x000fea0003800000 */
.L_x_501:
        /* <DEDUP_REMOVED lines=11> */
.L_x_504:
[----:B------:R-:W-:Y:S05]  /*12cc0*/  BSYNC B1 ;  /* 0x0000000000017941 */ /* 0x000fea0003800000 */
.L_x_503:
[----:B------:R-:W-:Y:S05]  /*12cd0*/  @!P0 BRA `(.L_x_505) ;  /* 0x00000044000c8947 */ /* 0x000fea0003800000 */
[----:B-----5:R-:W-:Y:S01]  /*12ce0*/  IMAD.U32 R17, R17, 0x10000, RZ ;  /* 0x0001000011117824 */ /* 0x020fe200078e00ff */
[----:B------:R-:W-:-:S03]  /*12cf0*/  ULDC.64 UR4, c[0x0][0x208] ;  /* 0x0000820000047ab9 */ /* 0x000fc60000000a00 */
[----:B------:R-:W-:-:S04]  /*12d00*/  FMUL R0, R17, R16 ;  /* 0x0000001011007220 */ /* 0x000fc80000400000 */
[----:B------:R-:W-:-:S05]  /*12d10*/  FFMA R0, R31, R2, R0 ;  /* 0x000000021f007223 */ /* 0x000fca0000000000 */
[----:B------:R-:W-:-:S05]  /*12d20*/  F2FP.BF16.F32.PACK_AB R0, RZ, R0 ;  /* 0x00000000ff00723e */ /* 0x000fca00000010ff */
[----:B------:R0:W-:Y:S01]  /*12d30*/  STG.E.U16 desc[UR4][R14.64+0x1d2], R0 ;  /* 0x0001d2000e007986 */ /* 0x0001e2000c101504 */
[----:B------:R-:W-:Y:S05]  /*12d40*/  BRA `(.L_x_505) ;  /* 0x0000004000f07947 */ /* 0x000fea0003800000 */
.L_x_30:
[----:B------:R-:W2:Y:S01]  /*12d50*/  LDL.LU R9, [R1+0x84] ;  /* 0x0000840001097983 */ /* 0x000ea20000300800 */
[----:B------:R-:W-:-:S03]  /*12d60*/  ULDC.64 UR4, c[0x0][0x5c0] ;  /* 0x0001700000047ab9 */ /* 0x000fc60000000a00 */
[----:B------:R-:W3:Y:S04]  /*12d70*/  LDL.LU R15, [R1+0x88] ;  /* 0x00008800010f7983 */ /* 0x000ee80000300800 */
[----:B------:R-:W4:Y:S04]  /*12d80*/  LDL.LU R14, [R1+0x8c] ;  /* 0x00008c00010e7983 */ /* 0x000f280000300800 */
[----:B------:R-:W5:Y:S04]  /*12d90*/  LDL.LU R8, [R1+0x80] ;  /* 0x0000800001087983 */ /* 0x000f680000300800 */
[----:B------:R-:W5:Y:S04]  /*12da0*/  LDL.LU R13, [R1+0x90] ;  /* 0x00009000010d7983 */ /* 0x000f680000300800 */
[----:B------:R-:W5:Y:S04]  /*12db0*/  LDL.LU R12, [R1+0x94] ;  /* 0x00009400010c7983 */ /* 0x000f680000300800 */
[----:B------:R-:W5:Y:S04]  /*12dc0*/  LDL.LU R21, [R1+0x98] ;  /* 0x0000980001157983 */ /* 0x000f680000300800 */
[----:B------:R-:W5:Y:S01]  /*12dd0*/  LDL.LU R20, [R1+0x9c] ;  /* 0x00009c0001147983 */ /* 0x000f620000300800 */
[----:B------:R-:W-:Y:S01]  /*12de0*/  LEA R4, P2, R18, UR4, 0x1 ;  /* 0x0000000412047c11 */ /* 0x000fe2000f8408ff */
[----:B------:R-:W-:-:S03]  /*12df0*/  ULDC.64 UR6, c[0x0][0x208] ;  /* 0x0000820000067ab9 */ /* 0x000fc60000000a00 */
[----:B------:R-:W-:Y:S02]  /*12e00*/  LEA.HI.X R5, R18, UR5, R22, 0x1, P2 ;  /* 0x0000000512057c11 */ /* 0x000fe400090f0c16 */
[----:B------:R-:W5:Y:S01]  /*12e10*/  LDL.LU R18, [R1+0x60] ;  /* 0x0000600001127983 */ /* 0x000f620000300800 */
[----:B------:R-:W-:-:S03]  /*12e20*/  ISETP.GT.AND P2, PT, R3, 0x1, PT ;  /* 0x000000010300780c */ /* 0x000fc60003f44270 */
[----:B------:R-:W5:Y:S01]  /*12e30*/  LDL.LU R22, [R1+0x64] ;  /* 0x0000640001167983 */ /* 0x000f620000300800 */
[----:B------:R-:W-:-:S03]  /*12e40*/  ISETP.GT.AND P3, PT, R0, RZ, P2 ;  /* 0x000000ff0000720c */ /* 0x000fc60001764270 */
[----:B------:R-:W5:Y:S04]  /*12e50*/  LDL.LU R227, [R1+0x68] ;  /* 0x0000680001e37983 */ /* 0x000f680000300800 */
[----:B------:R-:W5:Y:S04]  /*12e60*/  LDL.LU R226, [R1+0x6c] ;  /* 0x00006c0001e27983 */ /* 0x000f680000300800 */
[----:B------:R-:W5:Y:S04]  /*12e70*/  LDL.LU R225, [R1+0x70] ;  /* 0x0000700001e17983 */ /* 0x000f680000300800 */
[----:B------:R-:W5:Y:S04]  /*12e80*/  LDL.LU R224, [R1+0x74] ;  /* 0x0000740001e07983 */ /* 0x000f680000300800 */
[----:B------:R-:W5:Y:S01]  /*12e90*/  LDL.LU R23, [R1+0x78] ;  /* 0x0000780001177983 */ /* 0x000f620000300800 */
[----:B------:R-:W-:-:S02]  /*12ea0*/  IMAD.SHL.U32 R19, R6, 0x10, RZ ;  /* 0x0000001006137824 */ /* 0x000fc400078e00ff */
[-C--:B--2---:R-:W-:Y:S01]  /*12eb0*/  FMUL R9, R9, R2.reuse ;  /* 0x0000000209097220 */ /* 0x084fe20000400000 */
[----:B---3--:R-:W-:-:S04]  /*12ec0*/  FMUL R15, R15, R2 ;  /* 0x000000020f0f7220 */ /* 0x008fc80000400000 */
[----:B------:R-:W-:Y:S01]  /*12ed0*/  F2FP.BF16.F32.PACK_AB R9, RZ, R9 ;  /* 0x00000009ff09723e */ /* 0x000fe200000010ff */
[----:B----4-:R-:W-:-:S03]  /*12ee0*/  FMUL R14, R14, R2 ;  /* 0x000000020e0e7220 */ /* 0x010fc60000400000 */
[----:B------:R-:W-:Y:S02]  /*12ef0*/  PRMT R10, R9, 0x7610, R10 ;  /* 0x00007610090a7816 */ /* 0x000fe4000000000a */
[----:B------:R-:W-:Y:S01]  /*12f00*/  F2FP.BF16.F32.PACK_AB R15, RZ, R15 ;  /* 0x0000000fff0f723e */ /* 0x000fe200000010ff */
[----:B-----5:R-:W-:Y:S01]  /*12f10*/  FMUL R8, R8, R2 ;  /* 0x0000000208087220 */ /* 0x020fe20000400000 */
[----:B------:R-:W-:Y:S01]  /*12f20*/  F2FP.BF16.F32.PACK_AB R14, RZ, R14 ;  /* 0x0000000eff0e723e */ /* 0x000fe200000010ff */
[----:B------:R-:W-:-:S03]  /*12f30*/  FMUL R13, R13, R2 ;  /* 0x000000020d0d7220 */ /* 0x000fc60000400000 */
[----:B------:R-:W-:Y:S01]  /*12f40*/  F2FP.BF16.F32.PACK_AB R8, RZ, R8 ;  /* 0x00000008ff08723e */ /* 0x000fe200000010ff */
[----:B------:R-:W-:-:S03]  /*12f50*/  FMUL R12, R12, R2 ;  /* 0x000000020c0c7220 */ /* 0x000fc60000400000 */
[----:B------:R-:W-:Y:S01]  /*12f60*/  PRMT R11, R8, 0x7610, R11 ;  /* 0x00007610080b7816 */ /* 0x000fe2000000000b */
[-C--:B------:R-:W-:Y:S01]  /*12f70*/  FMUL R9, R21, R2.reuse ;  /* 0x0000000215097220 */ /* 0x080fe20000400000 */
[----:B------:R0:W-:Y:S01]  /*12f80*/  @P3 STG.E.U16 desc[UR6][R4.64+0x2], R10 ;  /* 0x0000020a04003986 */ /* 0x0001e2000c101506 */
[----:B------:R-:W-:Y:S01]  /*12f90*/  F2FP.BF16.F32.PACK_AB R13, RZ, R13 ;  /* 0x0000000dff0d723e */ /* 0x000fe200000010ff */
[----:B------:R-:W-:Y:S02]  /*12fa0*/  FMUL R8, R20, R2 ;  /* 0x0000000214087220 */ /* 0x000fe40000400000 */
[----:B------:R-:W2:Y:S01]  /*12fb0*/  LDL.LU R21, [R1+0x7c] ;  /* 0x00007c0001157983 */ /* 0x000ea20000300800 */
[----:B------:R-:W-:Y:S02]  /*12fc0*/  SHF.L.U64.HI R20, R6, 0x4, R7 ;  /* 0x0000000406147819 */ /* 0x000fe40000010207 */
[----:B------:R-:W-:Y:S01]  /*12fd0*/  F2FP.BF16.F32.PACK_AB R12, RZ, R12 ;  /* 0x0000000cff0c723e */ /* 0x000fe200000010ff */
[----:B------:R1:W-:Y:S01]  /*12fe0*/  @P1 STG.E.U16 desc[UR6][R4.64], R11 ;  /* 0x0000000b04001986 */ /* 0x0003e2000c101506 */
[----:B------:R-:W-:-:S02]  /*12ff0*/  ISETP.GT.AND P3, PT, R0, 0x8, P0 ;  /* 0x000000080000780c */ /* 0x000fc40000764270 */
[----:B0-----:R-:W-:-:S05]  /*13000*/  IADD3 R10, P1, R19, R4, RZ ;  /* 0x00000004130a7210 */ /* 0x001fca0007f3e0ff */
[----:B-1----:R-:W-:Y:S01]  /*13010*/  IMAD.X R11, R20, 0x1, R5, P1 ;  /* 0x00000001140b7824 */ /* 0x002fe200008e0605 */
[----:B------:R-:W-:-:S05]  /*13020*/  ISETP.GT.AND P1, PT, R0, 0x8, P2 ;  /* 0x000000080000780c */ /* 0x000fca0001724270 */
[----:B------:R-:W-:Y:S01]  /*13030*/  @P3 STG.E.U16 desc[UR6][R10.64], R15 ;  /* 0x0000000f0a003986 */ /* 0x000fe2000c101506 */
[----:B------:R-:W-:-:S07]  /*13040*/  ISETP.GT.AND P3, PT, R3, 0x8, PT ;  /* 0x000000080300780c */ /* 0x000fce0003f64270 */
[----:B------:R-:W-:Y:S01]  /*13050*/  @P1 STG.E.U16 desc[UR6][R10.64+0x2], R14 ;  /* 0x0000020e0a001986 */ /* 0x000fe2000c101506 */
[----:B------:R-:W-:-:S13]  /*13060*/  ISETP.GT.AND P1, PT, R0, RZ, P3 ;  /* 0x000000ff0000720c */ /* 0x000fda0001f24270 */
[----:B------:R-:W-:Y:S01]  /*13070*/  @P1 STG.E.U16 desc[UR6][R4.64+0x10], R13 ;  /* 0x0000100d04001986 */ /* 0x000fe2000c101506 */
[----:B------:R-:W-:-:S04]  /*13080*/  ISETP.GT.AND P1, PT, R3, 0x9, PT ;  /* 0x000000090300780c */ /* 0x000fc80003f24270 */
[C---:B------:R-:W-:Y:S02]  /*13090*/  ISETP.GT.AND P4, PT, R0.reuse, RZ, P1 ;  /* 0x000000ff0000720c */ /* 0x040fe40000f84270 */
[----:B------:R-:W-:Y:S02]  /*130a0*/  ISETP.GT.AND P5, PT, R0, 0x8, P1 ;  /* 0x000000080000780c */ /* 0x000fe40000fa4270 */
[----:B------:R-:W-:-:S09]  /*130b0*/  F2FP.BF16.F32.PACK_AB R9, RZ, R9 ;  /* 0x00000009ff09723e */ /* 0x000fd200000010ff */
[----:B------:R0:W-:Y:S01]  /*130c0*/  @P4 STG.E.U16 desc[UR6][R4.64+0x12], R12 ;  /* 0x0000120c04004986 */ /* 0x0001e2000c101506 */
[----:B------:R-:W-:Y:S02]  /*130d0*/  ISETP.GT.AND P4, PT, R0, 0x8, P3 ;  /* 0x000000080000780c */ /* 0x000fe40001f84270 */
[----:B------:R-:W-:-:S05]  /*130e0*/  F2FP.BF16.F32.PACK_AB R8, RZ, R8 ;  /* 0x00000008ff08723e */ /* 0x000fca00000010ff */
[----:B------:R-:W-:Y:S06]  /*130f0*/  @P5 STG.E.U16 desc[UR6][R10.64+0x12], R8 ;  /* 0x000012080a005986 */ /* 0x000fec000c101506 */
[----:B------:R1:W-:Y:S01]  /*13100*/  @P4 STG.E.U16 desc[UR6][R10.64+0x10], R9 ;  /* 0x000010090a004986 */ /* 0x0003e2000c101506 */
[----:B------:R-:W-:Y:S01]  /*13110*/  ISETP.GT.AND P4, PT, R0, 0x80, P0 ;  /* 0x000000800000780c */ /* 0x000fe20000784270 */
[----:B0-----:R-:W-:Y:S01]  /*13120*/  FMUL R12, R18, R2 ;  /* 0x00000002120c7220 */ /* 0x001fe20000400000 */
[----:B------:R-:W-:-:S04]  /*13130*/  IMAD R18, R7, 0xf0, RZ ;  /* 0x000000f007127824 */ /* 0x000fc800078e02ff */
[----:B------:R-:W-:Y:S01]  /*13140*/  F2FP.BF16.F32.PACK_AB R12, RZ, R12 ;  /* 0x0000000cff0c723e */ /* 0x000fe200000010ff */
[----:B-1----:R-:W-:-:S04]  /*13150*/  IMAD.WIDE.U32 R8, R6, 0xf0, R10 ;  /* 0x000000f006087825 */ /* 0x002fc800078e000a */
[----:B------:R-:W-:Y:S02]  /*13160*/  IMAD.IADD R9, R18, 0x1, R9 ;  /* 0x0000000112097824 */ /* 0x000fe400078e0209 */
[----:B------:R-:W-:-:S03]  /*13170*/  FMUL R7, R22, R2 ;  /* 0x0000000216077220 */ /* 0x000fc60000400000 */
[----:B------:R0:W-:Y:S01]  /*13180*/  @P4 STG.E.U16 desc[UR6][R8.64], R12 ;  /* 0x0000000c08004986 */ /* 0x0001e2000c101506 */
[C---:B------:R-:W-:Y:S02]  /*13190*/  ISETP.GT.AND P4, PT, R0.reuse, 0x80, P2 ;  /* 0x000000800000780c */ /* 0x040fe40001784270 */
[----:B------:R-:W-:Y:S02]  /*131a0*/  F2FP.BF16.F32.PACK_AB R7, RZ, R7 ;  /* 0x00000007ff07723e */ /* 0x000fe400000010ff */
[----:B------:R-:W-:-:S09]  /*131b0*/  ISETP.GT.AND P0, PT, R0, 0x88, P0 ;  /* 0x000000880000780c */ /* 0x000fd20000704270 */
[----:B------:R1:W-:Y:S01]  /*131c0*/  @P4 STG.E.U16 desc[UR6][R8.64+0x2], R7 ;  /* 0x0000020708004986 */ /* 0x0003e2000c101506 */
[----:B0-----:R-:W-:Y:S01]  /*131d0*/  IADD3 R12, P4, R19, R8, RZ ;  /* 0x00000008130c7210 */ /* 0x001fe20007f9e0ff */
[----:B-1----:R-:W-:-:S04]  /*131e0*/  FMUL R7, R227, R2 ;  /* 0x00000002e3077220 */ /* 0x002fc80000400000 */
[----:B------:R-:W-:Y:S01]  /*131f0*/  IMAD.X R13, R20, 0x1, R9, P4 ;  /* 0x00000001140d7824 */ /* 0x000fe200020e0609 */
[----:B------:R-:W-:-:S04]  /*13200*/  F2FP.BF16.F32.PACK_AB R7, RZ, R7 ;  /* 0x00000007ff07723e */ /* 0x000fc800000010ff */
[----:B------:R-:W-:Y:S02]  /*13210*/  PRMT R17, R7, 0x7610, R17 ;  /* 0x0000761007117816 */ /* 0x000fe40000000011 */
[----:B------:R-:W-:-:S03]  /*13220*/  ISETP.GT.AND P2, PT, R0, 0x88, P2 ;  /* 0x000000880000780c */ /* 0x000fc60001744270 */
[----:B------:R-:W-:Y:S01]  /*13230*/  @P0 STG.E.U16 desc[UR6][R12.64], R17 ;  /* 0x000000110c000986 */ /* 0x000fe2000c101506 */
[----:B------:R-:W-:Y:S01]  /*13240*/  ISETP.GT.AND P0, PT, R0, 0x80, P3 ;  /* 0x000000800000780c */ /* 0x000fe20001f04270 */
[-C--:B------:R-:W-:Y:S01]  /*13250*/  FMUL R14, R226, R2.reuse ;  /* 0x00000002e20e7220 */ /* 0x080fe20000400000 */
[----:B------:R-:W-:-:S04]  /*13260*/  FMUL R15, R225, R2 ;  /* 0x00000002e10f7220 */ /* 0x000fc80000400000 */
[----:B------:R-:W-:Y:S02]  /*13270*/  F2FP.BF16.F32.PACK_AB R14, RZ, R14 ;  /* 0x0000000eff0e723e */ /* 0x000fe400000010ff */
[----:B------:R-:W-:-:S03]  /*13280*/  F2FP.BF16.F32.PACK_AB R7, RZ, R15 ;  /* 0x0000000fff07723e */ /* 0x000fc600000010ff */
[----:B------:R0:W-:Y:S04]  /*13290*/  @P2 STG.E.U16 desc[UR6][R12.64+0x2], R14 ;  /* 0x0000020e0c002986 */ /* 0x0001e8000c101506 */
[----:B------:R1:W-:Y:S01]  /*132a0*/  @P0 STG.E.U16 desc[UR6][R8.64+0x10], R7 ;  /* 0x0000100708000986 */ /* 0x0003e2000c101506 */
[C---:B------:R-:W-:Y:S02]  /*132b0*/  ISETP.GT.AND P0, PT, R0.reuse, 0x80, P1 ;  /* 0x000000800000780c */ /* 0x040fe40000f04270 */
[----:B------:R-:W-:Y:S01]  /*132c0*/  ISETP.GT.AND P3, PT, R0, 0x88, P3 ;  /* 0x000000880000780c */ /* 0x000fe20001f64270 */
[----:B0-----:R-:W3:Y:S01]  /*132d0*/  LDL.LU R14, [R1+0x50] ;  /* 0x00005000010e7983 */ /* 0x001ee20000300800 */
[----:B-1----:R-:W-:-:S05]  /*132e0*/  FMUL R7, R224, R2 ;  /* 0x00000002e0077220 */ /* 0x002fca0000400000 */
[----:B------:R-:W-:-:S05]  /*132f0*/  F2FP.BF16.F32.PACK_AB R7, RZ, R7 ;  /* 0x00000007ff07723e */ /* 0x000fca00000010ff */
[----:B------:R0:W-:Y:S01]  /*13300*/  @P0 STG.E.U16 desc[UR6][R8.64+0x12], R7 ;  /* 0x0000120708000986 */ /* 0x0001e2000c101506 */
[----:B------:R-:W-:Y:S01]  /*13310*/  ISETP.GT.AND P1, PT, R0, 0x88, P1 ;  /* 0x000000880000780c */ /* 0x000fe20000f24270 */
[----:B0-----:R-:W-:Y:S01]  /*13320*/  FMUL R7, R23, R2 ;  /* 0x0000000217077220 */ /* 0x001fe20000400000 */
[----:B------:R-:W-:Y:S02]  /*13330*/  @P3 IMAD.MOV.U32 R8, RZ, RZ, R12 ;  /* 0x000000ffff083224 */ /* 0x000fe400078e000c */
[----:B------:R-:W-:Y:S02]  /*13340*/  @P3 IMAD.MOV.U32 R9, RZ, RZ, R13 ;  /* 0x000000ffff093224 */ /* 0x000fe400078e000d */
[----:B------:R-:W-:-:S05]  /*13350*/  F2FP.BF16.F32.PACK_AB R7, RZ, R7 ;  /* 0x00000007ff07723e */ /* 0x000fca00000010ff */
[----:B------:R0:W-:Y:S04]  /*13360*/  @P3 STG.E.U16 desc[UR6][R8.64+0x10], R7 ;  /* 0x0000100708003986 */ /* 0x0001e8000c101506 */
[----:B0-----:R-:W4:Y:S04]  /*13370*/  LDL.LU R8, [R1+0x40] ;  /* 0x0000400001087983 */ /* 0x001f280000300800 */
[----:B------:R-:W5:Y:S04]  /*13380*/  LDL.LU R9, [R1+0x48] ;  /* 0x0000480001097983 */ /* 0x000f680000300800 */
[----:B------:R-:W3:Y:S04]  /*13390*/  LDL.LU R22, [R1+0x54] ;  /* 0x0000540001167983 */ /* 0x000ee80000300800 */
[----:B------:R-:W3:Y:S01]  /*133a0*/  LDL.LU R23, [R1+0x58] ;  /* 0x0000580001177983 */ /* 0x000ee20000300800 */
[----:B--2---:R-:W-:-:S03]  /*133b0*/  FMUL R7, R21, R2 ;  /* 0x0000000215077220 */ /* 0x004fc60000400000 */
[----:B------:R-:W2:Y:S02]  /*133c0*/  LDL.LU R21, [R1+0x5c] ;  /* 0x00005c0001157983 */ /* 0x000ea40000300800 */
[----:B------:R-:W-:Y:S02]  /*133d0*/  F2FP.BF16.F32.PACK_AB R7, RZ, R7 ;  /* 0x00000007ff07723e */ /* 0x000fe400000010ff */
[----:B------:R-:W2:Y:S04]  /*133e0*/  LDL.LU R17, [R1+0x20] ;  /* 0x0000200001117983 */ /* 0x000ea80000300800 */
[----:B------:R-:W2:Y:S04]  /*133f0*/  LDL.LU R15, [R1+0x24] ;  /* 0x00002400010f7983 */ /* 0x000ea80000300800 */
[----:B------:R-:W2:Y:S04]  /*13400*/  LDL.LU R227, [R1+0x28] ;  /* 0x0000280001e37983 */ /* 0x000ea80000300800 */
[----:B------:R-:W2:Y:S04]  /*13410*/  LDL.LU R226, [R1+0x2c] ;  /* 0x00002c0001e27983 */ /* 0x000ea80000300800 */
[----:B------:R-:W2:Y:S04]  /*13420*/  LDL.LU R225, [R1+0x30] ;  /* 0x0000300001e17983 */ /* 0x000ea80000300800 */
[----:B------:R-:W2:Y:S04]  /*13430*/  LDL.LU R224, [R1+0x34] ;  /* 0x0000340001e07983 */ /* 0x000ea80000300800 */
[----:B------:R0:W-:Y:S04]  /*13440*/  @P1 STG.E.U16 desc[UR6][R12.64+0x12], R7 ;  /* 0x000012070c001986 */ /* 0x0001e8000c101506 */
[----:B0-----:R-:W3:Y:S04]  /*13450*/  LDL.LU R12, [R1+0x44] ;  /* 0x00004400010c7983 */ /* 0x001ee80000300800 */
[----:B------:R-:W2:Y:S01]  /*13460*/  LDL.LU R13, [R1+0x4c] ;  /* 0x00004c00010d7983 */ /* 0x000ea20000300800 */
[----:B------:R-:W-:-:S02]  /*13470*/  ISETP.GT.AND P3, PT, R3, 0x10, PT ;  /* 0x000000100300780c */ /* 0x000fc40003f64270 */
[----:B------:R-:W-:Y:S02]  /*13480*/  ISETP.GT.AND P2, PT, R3, 0x11, PT ;  /* 0x000000110300780c */ /* 0x000fe40003f44270 */
[C---:B------:R-:W-:Y:S02]  /*13490*/  ISETP.GT.AND P0, PT, R0.reuse, RZ, P3 ;  /* 0x000000ff0000720c */ /* 0x040fe40001f04270 */
[C---:B------:R-:W-:Y:S02]  /*134a0*/  ISETP.GT.AND P1, PT, R0.reuse, RZ, P2 ;  /* 0x000000ff0000720c */ /* 0x040fe40001724270 */
[----:B------:R-:W-:Y:S01]  /*134b0*/  ISETP.GT.AND P4, PT, R0, 0x8, P2 ;  /* 0x000000080000780c */ /* 0x000fe20001784270 */
[----:B----4-:R-:W-:-:S05]  /*134c0*/  FMUL R8, R8, R2 ;  /* 0x0000000208087220 */ /* 0x010fca0000400000 */
[----:B------:R-:W-:-:S05]  /*134d0*/  F2FP.BF16.F32.PACK_AB R8, RZ, R8 ;  /* 0x00000008ff08723e */ /* 0x000fca00000010ff */
[----:B------:R2:W-:Y:S01]  /*134e0*/  @P0 STG.E.U16 desc[UR6][R4.64+0x20], R8 ;  /* 0x0000200804000986 */ /* 0x0005e2000c101506 */
[----:B------:R-:W-:Y:S01]  /*134f0*/  ISETP.GT.AND P0, PT, R3, 0x18, PT ;  /* 0x000000180300780c */ /* 0x000fe20003f04270 */
[----:B-----5:R-:W-:-:S03]  /*13500*/  FMUL R9, R9, R2 ;  /* 0x0000000209097220 */ /* 0x020fc60000400000 */
[----:B------:R-:W-:Y:S02]  /*13510*/  ISETP.GT.AND P5, PT, R0, RZ, P0 ;  /* 0x000000ff0000720c */ /* 0x000fe400007a4270 */
[----:B------:R-:W-:Y:S01]  /*13520*/  F2FP.BF16.F32.PACK_AB R9, RZ, R9 ;  /* 0x00000009ff09723e */ /* 0x000fe200000010ff */
[----:B---3--:R-:W-:-:S05]  /*13530*/  FMUL R7, R12, R2 ;  /* 0x000000020c077220 */ /* 0x008fca0000400000 */
[----:B------:R-:W-:Y:S01]  /*13540*/  F2FP.BF16.F32.PACK_AB R7, RZ, R7 ;  /* 0x00000007ff07723e */ /* 0x000fe200000010ff */
[----:B--2---:R-:W-:-:S04]  /*13550*/  FMUL R8, R13, R2 ;  /* 0x000000020d087220 */ /* 0x004fc80000400000 */
[----:B------:R0:W-:Y:S01]  /*13560*/  @P1 STG.E.U16 desc[UR6][R4.64+0x22], R7 ;  /* 0x0000220704001986 */ /* 0x0001e2000c101506 */
[----:B------:R-:W-:Y:S02]  /*13570*/  ISETP.GT.AND P1, PT, R0, 0x8, P3 ;  /* 0x000000080000780c */ /* 0x000fe40001f24270 */
[----:B------:R-:W-:-:S05]  /*13580*/  F2FP.BF16.F32.PACK_AB R8, RZ, R8 ;  /* 0x00000008ff08723e */ /* 0x000fca00000010ff */
[----:B------:R1:W-:Y:S01]  /*13590*/  @P4 STG.E.U16 desc[UR6][R10.64+0x22], R8 ;  /* 0x000022080a004986 */ /* 0x0003e2000c101506 */
[----:B0-----:R-:W-:-:S05]  /*135a0*/  FMUL R7, R14, R2 ;  /* 0x000000020e077220 */ /* 0x001fca0000400000 */
[----:B------:R-:W-:Y:S01]  /*135b0*/  F2FP.BF16.F32.PACK_AB R7, RZ, R7 ;  /* 0x00000007ff07723e */ /* 0x000fe200000010ff */
[----:B-1----:R-:W-:Y:S01]  /*135c0*/  FMUL R8, R22, R2 ;  /* 0x0000000216087220 */ /* 0x002fe20000400000 */
[----:B------:R0:W-:Y:S04]  /*135d0*/  @P1 STG.E.U16 desc[UR6][R10.64+0x20], R9 ;  /* 0x000020090a001986 */ /* 0x0001e8000c101506 */
[----:B------:R1:W-:Y:S01]  /*135e0*/  @P5 STG.E.U16 desc[UR6][R4.64+0x30], R7 ;  /* 0x0000300704005986 */ /* 0x0003e2000c101506 */
[----:B------:R-:W-:-:S04]  /*135f0*/  F2FP.BF16.F32.PACK_AB R8, RZ, R8 ;  /* 0x00000008ff08723e */ /* 0x000fc800000010ff */
[----:B0-----:R-:W-:Y:S01]  /*13600*/  PRMT R9, R8, 0x7610, R9 ;  /* 0x0000761008097816 */ /* 0x001fe20000000009 */
[-C--:B-1----:R-:W-:Y:S02]  /*13610*/  FMUL R7, R23, R2.reuse ;  /* 0x0000000217077220 */ /* 0x082fe40000400000 */
[----:B------:R-:W2:Y:S01]  /*13620*/  LDL.LU R23, [R1+0x38] ;  /* 0x0000380001177983 */ /* 0x000ea20000300800 */
[----:B------:R-:W-:-:S03]  /*13630*/  FMUL R8, R21, R2 ;  /* 0x0000000215087220 */ /* 0x000fc60000400000 */
[----:B------:R-:W3:Y:S01]  /*13640*/  LDL.LU R21, [R1+0x3c] ;  /* 0x00003c0001157983 */ /* 0x000ee20000300800 */
[----:B------:R-:W-:Y:S02]  /*13650*/  ISETP.GT.AND P1, PT, R3, 0x19, PT ;  /* 0x000000190300780c */ /* 0x000fe40003f24270 */
[C---:B------:R-:W-:Y:S01]  /*13660*/  ISETP.GT.AND P4, PT, R0.reuse, 0x8, P0 ;  /* 0x000000080000780c */ /* 0x040fe20000784270 */
[----:B------:R-:W4:Y:S01]  /*13670*/  LDL.LU R22, [R1+0x4] ;  /* 0x0000040001167983 */ /* 0x000f220000300800 */
[----:B------:R-:W-:Y:S02]  /*13680*/  ISETP.GT.AND P5, PT, R0, RZ, P1 ;  /* 0x000000ff0000720c */ /* 0x000fe40000fa4270 */
[----:B------:R-:W-:Y:S02]  /*13690*/  F2FP.BF16.F32.PACK_AB R7, RZ, R7 ;  /* 0x00000007ff07723e */ /* 0x000fe400000010ff */
[----:B------:R-:W-:-:S09]  /*136a0*/  F2FP.BF16.F32.PACK_AB R8, RZ, R8 ;  /* 0x00000008ff08723e */ /* 0x000fd200000010ff */
[----:B------:R0:W-:Y:S01]  /*136b0*/  @P5 STG.E.U16 desc[UR6][R4.64+0x32], R9 ;  /* 0x0000320904005986 */ /* 0x0001e2000c101506 */
[----:B------:R-:W-:-:S03]  /*136c0*/  ISETP.GT.AND P5, PT, R0, 0x8, P1 ;  /* 0x000000080000780c */ /* 0x000fc60000fa4270 */
[----:B------:R1:W-:Y:S01]  /*136d0*/  @P4 STG.E.U16 desc[UR6][R10.64+0x30], R7 ;  /* 0x000030070a004986 */ /* 0x0003e2000c101506 */
[----:B------:R-:W-:Y:S01]  /*136e0*/  ISETP.GT.AND P4, PT, R0, 0x80, P3 ;  /* 0x000000800000780c */ /* 0x000fe20001f84270 */
[----:B0-----:R-:W-:Y:S01]  /*136f0*/  FMUL R9, R17, R2 ;  /* 0x0000000211097220 */ /* 0x001fe20000400000 */
[----:B-1----:R-:W-:-:S04]  /*13700*/  IMAD.WIDE.U32 R6, R6, 0xf0, R10 ;  /* 0x000000f006067825 */ /* 0x002fc800078e000a */
[----:B------:R-:W-:-:S03]  /*13710*/  F2FP.BF16.F32.PACK_AB R9, RZ, R9 ;  /* 0x00000009ff09723e */ /* 0x000fc600000010ff */
[----:B------:R0:W-:Y:S01]  /*13720*/  @P5 STG.E.U16 desc[UR6][R10.64+0x32], R8 ;  /* 0x000032080a005986 */ /* 0x0001e2000c101506 */
[----:B------:R-:W-:Y:S02]  /*13730*/  IMAD.IADD R7, R18, 0x1, R7 ;  /* 0x0000000112077824 */ /* 0x000fe400078e0207 */
[-C--:B------:R-:W-:Y:S01]  /*13740*/  FMUL R13, R15, R2.reuse ;  /* 0x000000020f0d7220 */ /* 0x080fe20000400000 */
[----:B------:R-:W-:Y:S02]  /*13750*/  FMUL R12, R227, R2 ;  /* 0x00000002e30c7220 */ /* 0x000fe40000400000 */
[----:B------:R1:W-:Y:S01]  /*13760*/  @P4 STG.E.U16 desc[UR6][R6.64+0x20], R9 ;  /* 0x0000200906004986 */ /* 0x0003e2000c101506 */
[----:B0-----:R-:W-:Y:S01]  /*13770*/  IADD3 R8, P5, R19, R6, RZ ;  /* 0x0000000613087210 */ /* 0x001fe20007fbe0ff */
[----:B------:R-:W-:-:S04]  /*13780*/  FMUL R15, R226, R2 ;  /* 0x00000002e20f7220 */ /* 0x000fc80000400000 */
[----:B-1----:R-:W-:Y:S02]  /*13790*/  IMAD.X R9, R20, 0x1, R7, P5 ;  /* 0x0000000114097824 */ /* 0x002fe400028e0607 */
[----:B------:R-:W5:Y:S04]  /*137a0*/  LDL.LU R20, [R1] ;  /* 0x0000000001147983 */ /* 0x000f680000300800 */
[----:B------:R-:W5:Y:S04]  /*137b0*/  LDL.LU R227, [R1+0x8] ;  /* 0x0000080001e37983 */ /* 0x000f680000300800 */
[----:B------:R-:W5:Y:S01]  /*137c0*/  LDL.LU R226, [R1+0xc] ;  /* 0x00000c0001e27983 */ /* 0x000f620000300800 */
[----:B------:R-:W-:Y:S01]  /*137d0*/  F2FP.BF16.F32.PACK_AB R13, RZ, R13 ;  /* 0x0000000dff0d723e */ /* 0x000fe200000010ff */
[----:B------:R-:W-:-:S02]  /*137e0*/  FMUL R14, R225, R2 ;  /* 0x00000002e10e7220 */ /* 0x000fc40000400000 */
[----:B------:R-:W5:Y:S01]  /*137f0*/  LDL.LU R225, [R1+0x10] ;  /* 0x0000100001e17983 */ /* 0x000f620000300800 */
[----:B------:R-:W-:Y:S01]  /*13800*/  PRMT R19, R13, 0x7610, R19 ;  /* 0x000076100d137816 */ /* 0x000fe20000000013 */
[----:B------:R-:W-:Y:S02]  /*13810*/  FMUL R13, R224, R2 ;  /* 0x00000002e00d7220 */ /* 0x000fe40000400000 */
[----:B------:R-:W5:Y:S01]  /*13820*/  LDL.LU R224, [R1+0x14] ;  /* 0x0000140001e07983 */ /* 0x000f620000300800 */
[----:B------:R-:W-:-:S04]  /*13830*/  F2FP.BF16.F32.PACK_AB R12, RZ, R12 ;  /* 0x0000000cff0c723e */ /* 0x000fc800000010ff */
[----:B------:R-:W-:Y:S01]  /*13840*/  PRMT R18, R12, 0x7610, R18 ;  /* 0x000076100c127816 */ /* 0x000fe20000000012 */
[-C--:B--2---:R-:W-:Y:S02]  /*13850*/  FMUL R12, R23, R2.reuse ;  /* 0x00000002170c7220 */ /* 0x084fe40000400000 */
[----:B------:R-:W2:Y:S01]  /*13860*/  LDL.LU R23, [R1+0x18] ;  /* 0x0000180001177983 */ /* 0x000ea20000300800 */
[----:B---3--:R-:W-:-:S03]  /*13870*/  FMUL R17, R21, R2 ;  /* 0x0000000215117220 */ /* 0x008fc60000400000 */
[----:B------:R-:W3:Y:S01]  /*13880*/  LDL.LU R21, [R1+0x1c] ;  /* 0x00001c0001157983 */ /* 0x000ee20000300800 */
[C---:B------:R-:W-:Y:S02]  /*13890*/  ISETP.GT.AND P4, PT, R0.reuse, 0x80, P2 ;  /* 0x000000800000780c */ /* 0x040fe40001784270 */
[C---:B------:R-:W-:Y:S02]  /*138a0*/  ISETP.GT.AND P3, PT, R0.reuse, 0x88, P3 ;  /* 0x000000880000780c */ /* 0x040fe40001f64270 */
[----:B------:R-:W-:-:S09]  /*138b0*/  ISETP.GT.AND P2, PT, R0, 0x88, P2 ;  /* 0x000000880000780c */ /* 0x000fd20001744270 */
[----:B------:R-:W-:Y:S04]  /*138c0*/  @P4 STG.E.U16 desc[UR6][R6.64+0x22], R19 ;  /* 0x0000221306004986 */ /* 0x000fe8000c101506 */
[----:B------:R-:W-:Y:S01]  /*138d0*/  @P3 STG.E.U16 desc[UR6][R8.64+0x20], R18 ;  /* 0x0000201208003986 */ /* 0x000fe2000c101506 */
[C---:B------:R-:W-:Y:S02]  /*138e0*/  ISETP.GT.AND P3, PT, R0.reuse, 0x80, P1 ;  /* 0x000000800000780c */ /* 0x040fe40000f64270 */
[C---:B------:R-:W-:Y:S02]  /*138f0*/  ISETP.GT.AND P4, PT, R0.reuse, 0x80, P0 ;  /* 0x000000800000780c */ /* 0x040fe40000784270 */
[C---:B------:R-:W-:Y:S02]  /*13900*/  ISETP.GT.AND P0, PT, R0.reuse, 0x88, P0 ;  /* 0x000000880000780c */ /* 0x040fe40000704270 */
[----:B------:R-:W-:-:S02]  /*13910*/  ISETP.GT.AND P1, PT, R0, 0x88, P1 ;  /* 0x000000880000780c */ /* 0x000fc40000f24270 */
[----:B------:R-:W-:Y:S02]  /*13920*/  F2FP.BF16.F32.PACK_AB R15, RZ, R15 ;  /* 0x0000000fff0f723e */ /* 0x000fe400000010ff */
[----:B------:R-:W-:Y:S02]  /*13930*/  F2FP.BF16.F32.PACK_AB R13, RZ, R13 ;  /* 0x0000000dff0d723e */ /* 0x000fe400000010ff */
[----:B------:R-:W-:Y:S01]  /*13940*/  F2FP.BF16.F32.PACK_AB R14, RZ, R14 ;  /* 0x0000000eff0e723e */ /* 0x000fe200000010ff */
[----:B------:R-:W-:Y:S01]  /*13950*/  @P2 STG.E.U16 desc[UR6][R8.64+0x22], R15 ;  /* 0x0000220f08002986 */ /* 0x000fe2000c101506 */
[----:B------:R-:W-:Y:S02]  /*13960*/  F2FP.BF16.F32.PACK_AB R12, RZ, R12 ;  /* 0x0000000cff0c723e */ /* 0x000fe400000010ff */
[----:B------:R-:W-:Y:S01]  /*13970*/  F2FP.BF16.F32.PACK_AB R17, RZ, R17 ;  /* 0x00000011ff11723e */ /* 0x000fe200000010ff */
[----:B------:R4:W-:Y:S01]  /*13980*/  @P3 STG.E.U16 desc[UR6][R6.64+0x32], R13 ;  /* 0x0000320d06003986 */ /* 0x0009e2000c101506 */
[----:B------:R-:W-:-:S02]  /*13990*/  ISETP.GT.AND P3, PT, R3, 0x20, PT ;  /* 0x000000200300780c */ /* 0x000fc40003f64270 */
[----:B------:R-:W-:Y:S01]  /*139a0*/  ISETP.GT.AND P2, PT, R3, 0x21, PT ;  /* 0x000000210300780c */ /* 0x000fe20003f44270 */
[----:B------:R-:W-:Y:S03]  /*139b0*/  @P4 STG.E.U16 desc[UR6][R6.64+0x30], R14 ;  /* 0x0000300e06004986 */ /* 0x000fe6000c101506 */
[C---:B------:R-:W-:Y:S01]  /*139c0*/  ISETP.GT.AND P4, PT, R0.reuse, RZ, P2 ;  /* 0x000000ff0000720c */ /* 0x040fe20001784270 */
[----:B------:R5:W-:Y:S01]  /*139d0*/  @P0 STG.E.U16 desc[UR6][R8.64+0x30], R12 ;  /* 0x0000300c08000986 */ /* 0x000be2000c101506 */
[----:B------:R-:W-:-:S03]  /*139e0*/  ISETP.GT.AND P0, PT, R0, RZ, P3 ;  /* 0x000000ff0000720c */ /* 0x000fc60001f04270 */
[----:B------:R0:W-:Y:S01]  /*139f0*/  @P1 STG.E.U16 desc[UR6][R8.64+0x32], R17 ;  /* 0x0000321108001986 */ /* 0x0001e2000c101506 */
[----:B------:R-:W-:Y:S01]  /*13a00*/  ISETP.GT.AND P1, PT, R0, 0x8, P2 ;  /* 0x000000080000780c */ /* 0x000fe20001724270 */
[-C--:B----4-:R-:W-:Y:S01]  /*13a10*/  FMUL R13, R22, R2.reuse ;  /* 0x00000002160d7220 */ /* 0x090fe20000400000 */
[----:B------:R-:W-:Y:S01]  /*13a20*/  ISETP.GT.AND P5, PT, R0, 0x8, P3 ;  /* 0x000000080000780c */ /* 0x000fe20001fa4270 */
[----:B-----5:R-:W-:-:S03]  /*13a30*/  FMUL R12, R20, R2 ;  /* 0x00000002140c7220 */ /* 0x020fc60000400000 */
[----:B------:R-:W-:Y:S01]  /*13a40*/  F2FP.BF16.F32.PACK_AB R13, RZ, R13 ;  /* 0x0000000dff0d723e */ /* 0x000fe200000010ff */
[-C--:B------:R-:W-:Y:S01]  /*13a50*/  FMUL R14, R227, R2.reuse ;  /* 0x00000002e30e7220 */ /* 0x080fe20000400000 */
[----:B------:R-:W-:Y:S01]  /*13a60*/  FMUL R15, R226, R2 ;  /* 0x00000002e20f7220 */ /* 0x000fe20000400000 */
[----:B------:R-:W-:-:S04]  /*13a70*/  F2FP.BF16.F32.PACK_AB R12, RZ, R12 ;  /* 0x0000000cff0c723e */ /* 0x000fc800000010ff */
[----:B------:R-:W-:Y:S01]  /*13a80*/  F2FP.BF16.F32.PACK_AB R15, RZ, R15 ;  /* 0x0000000fff0f723e */ /* 0x000fe200000010ff */
[----:B------:R2:W-:Y:S01]  /*13a90*/  @P0 STG.E.U16 desc[UR6][R4.64+0x40], R12 ;  /* 0x0000400c04000986 */ /* 0x0005e2000c101506 */
[----:B------:R-:W-:-:S03]  /*13aa0*/  F2FP.BF16.F32.PACK_AB R14, RZ, R14 ;  /* 0x0000000eff0e723e */ /* 0x000fc600000010ff */
[----:B------:R3:W-:Y:S01]  /*13ab0*/  @P4 STG.E.U16 desc[UR6][R4.64+0x42], R13 ;  /* 0x0000420d04004986 */ /* 0x0007e2000c101506 */
[----:B------:R-:W-:-:S03]  /*13ac0*/  ISETP.GT.AND P0, PT, R3, 0x28, PT ;  /* 0x000000280300780c */ /* 0x000fc60003f04270 */
[----:B------:R-:W-:Y:S01]  /*13ad0*/  @P1 STG.E.U16 desc[UR6][R10.64+0x42], R15 ;  /* 0x0000420f0a001986 */ /* 0x000fe2000c101506 */
[----:B------:R-:W-:-:S03]  /*13ae0*/  ISETP.GT.AND P1, PT, R3, 0x29, PT ;  /* 0x000000290300780c */ /* 0x000fc60003f24270 */
[----:B------:R1:W-:Y:S01]  /*13af0*/  @P5 STG.E.U16 desc[UR6][R10.64+0x40], R14 ;  /* 0x0000400e0a005986 */ /* 0x0003e2000c101506 */
[C---:B------:R-:W-:Y:S02]  /*13b00*/  ISETP.GT.AND P5, PT, R0.reuse, RZ, P0 ;  /* 0x000000ff0000720c */ /* 0x040fe400007a4270 */
[----:B------:R-:W-:Y:S01]  /*13b10*/  ISETP.GT.AND P4, PT, R0, RZ, P1 ;  /* 0x000000ff0000720c */ /* 0x000fe20000f84270 */
[-C--:B0-----:R-:W-:Y:S01]  /*13b20*/  FMUL R17, R225, R2.reuse ;  /* 0x00000002e1117220 */ /* 0x081fe20000400000 */
[----:B------:R-:W-:-:S04]  /*13b30*/  FMUL R18, R224, R2 ;  /* 0x00000002e0127220 */ /* 0x000fc80000400000 */
[----:B------:R-:W-:Y:S02]  /*13b40*/  F2FP.BF16.F32.PACK_AB R17, RZ, R17 ;  /* 0x00000011ff11723e */ /* 0x000fe400000010ff */
[----:B------:R-:W-:-:S03]  /*13b50*/  F2FP.BF16.F32.PACK_AB R18, RZ, R18 ;  /* 0x00000012ff12723e */ /* 0x000fc600000010ff */
[----:B------:R0:W-:Y:S01]  /*13b60*/  @P5 STG.E.U16 desc[UR6][R4.64+0x50], R17 ;  /* 0x0000501104005986 */ /* 0x0001e2000c101506 */
[----:B------:R-:W-:-:S03]  /*13b70*/  ISETP.GT.AND P5, PT, R0, 0x8, P0 ;  /* 0x000000080000780c */ /* 0x000fc600007a4270 */
[----:B------:R0:W-:Y:S01]  /*13b80*/  @P4 STG.E.U16 desc[UR6][R4.64+0x52], R18 ;  /* 0x0000521204004986 */ /* 0x0001e2000c101506 */
[----:B------:R-:W-:Y:S01]  /*13b90*/  ISETP.GT.AND P4, PT, R0, 0x8, P1 ;  /* 0x000000080000780c */ /* 0x000fe20000f84270 */
[-C--:B------:R-:W-:Y:S01]  /*13ba0*/  FMUL R217, R217, R2.reuse ;  /* 0x00000002d9d97220 */ /* 0x080fe20000400000 */
[----:B------:R-:W-:-:S04]  /*13bb0*/  FMUL R218, R218, R2 ;  /* 0x00000002dada7220 */ /* 0x000fc80000400000 */
[----:B------:R-:W-:Y:S02]  /*13bc0*/  F2FP.BF16.F32.PACK_AB R217, RZ, R217 ;  /* 0x000000d9ffd9723e */ /* 0x000fe400000010ff */
[----:B------:R-:W-:Y:S01]  /*13bd0*/  F2FP.BF16.F32.PACK_AB R218, RZ, R218 ;  /* 0x000000daffda723e */ /* 0x000fe200000010ff */
[-C--:B------:R-:W-:Y:S01]  /*13be0*/  FMUL R219, R219, R2.reuse ;  /* 0x00000002dbdb7220 */ /* 0x080fe20000400000 */
[-C--:B------:R-:W-:Y:S01]  /*13bf0*/  FMUL R221, R221, R2.reuse ;  /* 0x00000002dddd7220 */ /* 0x080fe20000400000 */
[-C--:B------:R-:W-:Y:S01]  /*13c00*/  FMUL R220, R220, R2.reuse ;  /* 0x00000002dcdc7220 */ /* 0x080fe20000400000 */
[-C--:B------:R-:W-:Y:S01]  /*13c10*/  FMUL R222, R222, R2.reuse ;  /* 0x00000002dede7220 */ /* 0x080fe20000400000 */
[----:B------:R-:W-:Y:S01]  /*13c20*/  FMUL R223, R223, R2 ;  /* 0x00000002dfdf7220 */ /* 0x000fe20000400000 */
[----:B------:R-:W-:Y:S02]  /*13c30*/  F2FP.BF16.F32.PACK_AB R219, RZ, R219 ;  /* 0x000000dbffdb723e */ /* 0x000fe400000010ff */
[----:B------:R-:W-:-:S02]  /*13c40*/  F2FP.BF16.F32.PACK_AB R221, RZ, R221 ;  /* 0x000000ddffdd723e */ /* 0x000fc400000010ff */
[----:B------:R-:W-:Y:S02]  /*13c50*/  F2FP.BF16.F32.PACK_AB R220, RZ, R220 ;  /* 0x000000dcffdc723e */ /* 0x000fe400000010ff */
[----:B------:R-:W-:Y:S02]  /*13c60*/  F2FP.BF16.F32.PACK_AB R222, RZ, R222 ;  /* 0x000000deffde723e */ /* 0x000fe400000010ff */
[----:B------:R-:W-:Y:S01]  /*13c70*/  F2FP.BF16.F32.PACK_AB R223, RZ, R223 ;  /* 0x000000dfffdf723e */ /* 0x000fe200000010ff */
[-C--:B------:R-:W-:Y:S01]  /*13c80*/  FMUL R208, R208, R2.reuse ;  /* 0x00000002d0d07220 */ /* 0x080fe20000400000 */
[-C--:B------:R-:W-:Y:S01]  /*13c90*/  FMUL R209, R209, R2.reuse ;  /* 0x00000002d1d17220 */ /* 0x080fe20000400000 */
[-C--:B------:R-:W-:Y:S01]  /*13ca0*/  FMUL R211, R211, R2.reuse ;  /* 0x00000002d3d37220 */ /* 0x080fe20000400000 */
[----:B------:R-:W-:Y:S02]  /*13cb0*/  FMUL R210, R210, R2 ;  /* 0x00000002d2d27220 */ /* 0x000fe40000400000 */
[----:B------:R-:W-:-:S02]  /*13cc0*/  F2FP.BF16.F32.PACK_AB R208, RZ, R208 ;  /* 0x000000d0ffd0723e */ /* 0x000fc400000010ff */
[----:B------:R-:W-:Y:S02]  /*13cd0*/  F2FP.BF16.F32.PACK_AB R209, RZ, R209 ;  /* 0x000000d1ffd1723e */ /* 0x000fe400000010ff */
[----:B------:R-:W-:Y:S02]  /*13ce0*/  F2FP.BF16.F32.PACK_AB R211, RZ, R211 ;  /* 0x000000d3ffd3723e */ /* 0x000fe400000010ff */
[----:B------:R-:W-:Y:S01]  /*13cf0*/  F2FP.BF16.F32.PACK_AB R210, RZ, R210 ;  /* 0x000000d2ffd2723e */ /* 0x000fe200000010ff */
[-C--:B------:R-:W-:Y:S01]  /*13d00*/  FMUL R212, R212, R2.reuse ;  /* 0x00000002d4d47220 */ /* 0x080fe20000400000 */
[----:B------:R-:W-:-:S04]  /*13d10*/  FMUL R213, R213, R2 ;  /* 0x00000002d5d57220 */ /* 0x000fc80000400000 */
[----:B------:R-:W-:Y:S02]  /*13d20*/  F2FP.BF16.F32.PACK_AB R212, RZ, R212 ;  /* 0x000000d4ffd4723e */ /* 0x000fe400000010ff */
[----:B------:R-:W-:Y:S01]  /*13d30*/  F2FP.BF16.F32.PACK_AB R213, RZ, R213 ;  /* 0x000000d5ffd5723e */ /* 0x000fe200000010ff */
[-C--:B------:R-:W-:Y:S01]  /*13d40*/  FMUL R214, R214, R2.reuse ;  /* 0x00000002d6d67220 */ /* 0x080fe20000400000 */
[----:B------:R-:W-:-:S04]  /*13d50*/  FMUL R215, R215, R2 ;  /* 0x00000002d7d77220 */ /* 0x000fc80000400000 */
[----:B------:R-:W-:Y:S02]  /*13d60*/  F2FP.BF16.F32.PACK_AB R214, RZ, R214 ;  /* 0x000000d6ffd6723e */ /* 0x000fe400000010ff */
[----:B------:R-:W-:Y:S01]  /*13d70*/  F2FP.BF16.F32.PACK_AB R215, RZ, R215 ;  /* 0x000000d7ffd7723e */ /* 0x000fe200000010ff */
[-C--:B------:R-:W-:Y:S01]  /*13d80*/  FMUL R200, R200, R2.reuse ;  /* 0x00000002c8c87220 */ /* 0x080fe20000400000 */
[-C--:B------:R-:W-:Y:S01]  /*13d90*/  FMUL R201, R201, R2.reuse ;  /* 0x00000002c9c97220 */ /* 0x080fe20000400000 */
[----:B------:R-:W-:-:S03]  /*13da0*/  FMUL R202, R202, R2 ;  /* 0x00000002caca7220 */ /* 0x000fc60000400000 */
[----:B------:R-:W-:Y:S02]  /*13db0*/  F2FP.BF16.F32.PACK_AB R200, RZ, R200 ;  /* 0x000000c8ffc8723e */ /* 0x000fe400000010ff */
[----:B------:R-:W-:Y:S02]  /*13dc0*/  F2FP.BF16.F32.PACK_AB R201, RZ, R201 ;  /* 0x000000c9ffc9723e */ /* 0x000fe400000010ff */
[----:B------:R-:W-:Y:S01]  /*13dd0*/  F2FP.BF16.F32.PACK_AB R202, RZ, R202 ;  /* 0x000000caffca723e */ /* 0x000fe200000010ff */
[-C--:B------:R-:W-:Y:S01]  /*13de0*/  FMUL R203, R203, R2.reuse ;  /* 0x00000002cbcb7220 */ /* 0x080fe20000400000 */
[-C--:B------:R-:W-:Y:S01]  /*13df0*/  FMUL R205, R205, R2.reuse ;  /* 0x00000002cdcd7220 */ /* 0x080fe20000400000 */
[-C--:B------:R-:W-:Y:S01]  /*13e00*/  FMUL R204, R204, R2.reuse ;  /* 0x00000002cccc7220 */ /* 0x080fe20000400000 */
[-C--:B------:R-:W-:Y:S01]  /*13e10*/  FMUL R206, R206, R2.reuse ;  /* 0x00000002cece7220 */ /* 0x080fe20000400000 */
[----:B------:R-:W-:Y:S01]  /*13e20*/  FMUL R207, R207, R2 ;  /* 0x00000002cfcf7220 */ /* 0x000fe20000400000 */
[----:B------:R-:W-:-:S02]  /*13e30*/  F2FP.BF16.F32.PACK_AB R203, RZ, R203 ;  /* 0x000000cbffcb723e */ /* 0x000fc400000010ff */
[----:B------:R-:W-:Y:S02]  /*13e40*/  F2FP.BF16.F32.PACK_AB R205, RZ, R205 ;  /* 0x000000cdffcd723e */ /* 0x000fe400000010ff */
[----:B------:R-:W-:Y:S02]  /*13e50*/  F2FP.BF16.F32.PACK_AB R204, RZ, R204 ;  /* 0x000000ccffcc723e */ /* 0x000fe400000010ff */
[----:B------:R-:W-:Y:S01]  /*13e60*/  F2FP.BF16.F32.PACK_AB R206, RZ, R206 ;  /* 0x000000ceffce723e */ /* 0x000fe200000010ff */
[-C--:B--2---:R-:W-:Y:S01]  /*13e70*/  FMUL R12, R23, R2.reuse ;  /* 0x00000002170c7220 */ /* 0x084fe20000400000 */
[----:B---3--:R-:W-:-:S04]  /*13e80*/  FMUL R13, R21, R2 ;  /* 0x00000002150d7220 */ /* 0x008fc80000400000 */
[----:B------:R-:W-:Y:S02]  /*13e90*/  F2FP.BF16.F32.PACK_AB R12, RZ, R12 ;  /* 0x0000000cff0c723e */ /* 0x000fe400000010ff */
[----:B------:R-:W-:Y:S02]  /*13ea0*/  F2FP.BF16.F32.PACK_AB R13, RZ, R13 ;  /* 0x0000000dff0d723e */ /* 0x000fe400000010ff */
[----:B-1----:R-:W-:-:S03]  /*13eb0*/  PRMT R14, R12, 0x7610, R14 ;  /* 0x000076100c0e7816 */ /* 0x002fc6000000000e */
[----:B------:R0:W-:Y:S01]  /*13ec0*/  @P4 STG.E.U16 desc[UR6][R10.64+0x52], R13 ;  /* 0x0000520d0a004986 */ /* 0x0001e2000c101506 */
[----:B------:R-:W-:-:S03]  /*13ed0*/  ISETP.GT.AND P4, PT, R0, 0x80, P2 ;  /* 0x000000800000780c */ /* 0x000fc60001784270 */
[----:B------:R0:W-:Y:S01]  /*13ee0*/  @P5 STG.E.U16 desc[UR6][R10.64+0x50], R14 ;  /* 0x0000500e0a005986 */ /* 0x0001e2000c101506 */
[C---:B------:R-:W-:Y:S02]  /*13ef0*/  ISETP.GT.AND P5, PT, R0.reuse, 0x80, P3 ;  /* 0x000000800000780c */ /* 0x040fe40001fa4270 */
[----:B------:R-:W-:Y:S01]  /*13f00*/  ISETP.GT.AND P3, PT, R0, 0x88, P3 ;  /* 0x000000880000780c */ /* 0x000fe20001f64270 */
[----:B------:R-:W-:-:S05]  /*13f10*/  FMUL R12, R216, R2 ;  /* 0x00000002d80c7220 */ /* 0x000fca0000400000 */
[----:B------:R-:W-:Y:S01]  /*13f20*/  F2FP.BF16.F32.PACK_AB R12, RZ, R12 ;  /* 0x0000000cff0c723e */ /* 0x000fe200000010ff */
[----:B------:R0:W-:Y:S01]  /*13f30*/  @P4 STG.E.U16 desc[UR6][R6.64+0x42], R217 ;  /* 0x000042d906004986 */ /* 0x0001e2000c101506 */
[----:B------:R-:W-:-:S03]  /*13f40*/  ISETP.GT.AND P2, PT, R0, 0x88, P2 ;  /* 0x000000880000780c */ /* 0x000fc60001744270 */
[----:B------:R0:W-:Y:S04]  /*13f50*/  @P5 STG.E.U16 desc[UR6][R6.64+0x40], R12 ;  /* 0x0000400c06005986 */ /* 0x0001e8000c101506 */
[----:B------:R0:W-:Y:S01]  /*13f60*/  @P3 STG.E.U16 desc[UR6][R8.64+0x40], R218 ;  /* 0x000040da08003986 */ /* 0x0001e2000c101506 */
[C---:B------:R-:W-:Y:S02]  /*13f70*/  ISETP.GT.AND P3, PT, R0.reuse, 0x80, P1 ;  /* 0x000000800000780c */ /* 0x040fe40000f64270 */
[C---:B------:R-:W-:Y:S02]  /*13f80*/  ISETP.GT.AND P4, PT, R0.reuse, 0x80, P0 ;  /* 0x000000800000780c */ /* 0x040fe40000784270 */
[C---:B------:R-:W-:Y:S02]  /*13f90*/  ISETP.GT.AND P0, PT, R0.reuse, 0x88, P0 ;  /* 0x000000880000780c */ /* 0x040fe40000704270 */
[----:B------:R-:W-:Y:S01]  /*13fa0*/  ISETP.GT.AND P1, PT, R0, 0x88, P1 ;  /* 0x000000880000780c */ /* 0x000fe20000f24270 */
[----:B------:R0:W-:Y:S01]  /*13fb0*/  @P2 STG.E.U16 desc[UR6][R8.64+0x42], R219 ;  /* 0x000042db08002986 */ /* 0x0001e2000c101506 */
[----:B------:R-:W-:-:S05]  /*13fc0*/  ISETP.GT.AND P2, PT, R3, 0x31, PT ;  /* 0x000000310300780c */ /* 0x000fca0003f44270 */
[----:B------:R0:W-:Y:S01]  /*13fd0*/  @P3 STG.E.U16 desc[UR6][R6.64+0x52], R221 ;  /* 0x000052dd06003986 */ /* 0x0001e2000c101506 */
[----:B------:R-:W-:-:S03]  /*13fe0*/  ISETP.GT.AND P3, PT, R3, 0x30, PT ;  /* 0x000000300300780c */ /* 0x000fc60003f64270 */
[----:B------:R0:W-:Y:S01]  /*13ff0*/  @P4 STG.E.U16 desc[UR6][R6.64+0x50], R220 ;  /* 0x000050dc06004986 */ /* 0x0001e2000c101506 */
[----:B------:R-:W-:-:S03]  /*14000*/  ISETP.GT.AND P4, PT, R0, RZ, P2 ;  /* 0x000000ff0000720c */ /* 0x000fc60001784270 */
[----:B------:R0:W-:Y:S01]  /*14010*/  @P0 STG.E.U16 desc[UR6][R8.64+0x50], R222 ;  /* 0x000050de08000986 */ /* 0x0001e2000c101506 */
[----:B------:R-:W-:-:S03]  /*14020*/  ISETP.GT.AND P0, PT, R0, RZ, P3 ;  /* 0x000000ff0000720c */ /* 0x000fc60001f04270 */
[----:B------:R0:W-:Y:S01]  /*14030*/  @P1 STG.E.U16 desc[UR6][R8.64+0x52], R223 ;  /* 0x000052df08001986 */ /* 0x0001e2000c101506 */
[C---:B------:R-:W-:Y:S02]  /*14040*/  ISETP.GT.AND P1, PT, R0.reuse, 0x8, P2 ;  /* 0x000000080000780c */ /* 0x040fe40001724270 */
[----:B------:R-:W-:-:S03]  /*14050*/  ISETP.GT.AND P5, PT, R0, 0x8, P3 ;  /* 0x000000080000780c */ /* 0x000fc60001fa4270 */
[----:B------:R0:W-:Y:S04]  /*14060*/  @P4 STG.E.U16 desc[UR6][R4.64+0x62], R209 ;  /* 0x000062d104004986 */ /* 0x0001e8000c101506 */
[----:B------:R0:W-:Y:S01]  /*14070*/  @P0 STG.E.U16 desc[UR6][R4.64+0x60], R208 ;  /* 0x000060d004000986 */ /* 0x0001e2000c101506 */
[----:B------:R-:W-:-:S03]  /*14080*/  ISETP.GT.AND P0, PT, R3, 0x38, PT ;  /* 0x000000380300780c */ /* 0x000fc60003f04270 */
[----:B------:R0:W-:Y:S01]  /*14090*/  @P1 STG.E.U16 desc[UR6][R10.64+0x62], R211 ;  /* 0x000062d30a001986 */ /* 0x0001e2000c101506 */
[----:B------:R-:W-:-:S03]  /*140a0*/  ISETP.GT.AND P1, PT, R3, 0x39, PT ;  /* 0x000000390300780c */ /* 0x000fc60003f24270 */
[----:B------:R0:W-:Y:S01]  /*140b0*/  @P5 STG.E.U16 desc[UR6][R10.64+0x60], R210 ;  /* 0x000060d20a005986 */ /* 0x0001e2000c101506 */
[C---:B------:R-:W-:Y:S02]  /*140c0*/  ISETP.GT.AND P5, PT, R0.reuse, RZ, P0 ;  /* 0x000000ff0000720c */ /* 0x040fe400007a4270 */
[----:B------:R-:W-:-:S11]  /*140d0*/  ISETP.GT.AND P4, PT, R0, RZ, P1 ;  /* 0x000000ff0000720c */ /* 0x000fd60000f84270 */
[----:B------:R0:W-:Y:S01]  /*140e0*/  @P5 STG.E.U16 desc[UR6][R4.64+0x70], R212 ;  /* 0x000070d404005986 */ /* 0x0001e2000c101506 */
[----:B------:R-:W-:-:S03]  /*140f0*/  ISETP.GT.AND P5, PT, R0, 0x8, P0 ;  /* 0x000000080000780c */ /* 0x000fc600007a4270 */
[----:B------:R0:W-:Y:S01]  /*14100*/  @P4 STG.E.U16 desc[UR6][R4.64+0x72], R213 ;  /* 0x000072d504004986 */ /* 0x0001e2000c101506 */
[----:B------:R-:W-:-:S09]  /*14110*/  ISETP.GT.AND P4, PT, R0, 0x8, P1 ;  /* 0x000000080000780c */ /* 0x000fd20000f84270 */
[----:B------:R0:W-:Y:S01]  /*14120*/  @P5 STG.E.U16 desc[UR6][R10.64+0x70], R214 ;  /* 0x000070d60a005986 */ /* 0x0001e2000c101506 */
[----:B------:R-:W-:-:S03]  /*14130*/  ISETP.GT.AND P5, PT, R0, 0x80, P3 ;  /* 0x000000800000780c */ /* 0x000fc60001fa4270 */
[----:B------:R0:W-:Y:S01]  /*14140*/  @P4 STG.E.U16 desc[UR6][R10.64+0x72], R215 ;  /* 0x000072d70a004986 */ /* 0x0001e2000c101506 */
[C---:B------:R-:W-:Y:S02]  /*14150*/  ISETP.GT.AND P4, PT, R0.reuse, 0x80, P2 ;  /* 0x000000800000780c */ /* 0x040fe40001784270 */
[C---:B------:R-:W-:Y:S02]  /*14160*/  ISETP.GT.AND P3, PT, R0.reuse, 0x88, P3 ;  /* 0x000000880000780c */ /* 0x040fe40001f64270 */
[----:B------:R-:W-:-:S05]  /*14170*/  ISETP.GT.AND P2, PT, R0, 0x88, P2 ;  /* 0x000000880000780c */ /* 0x000fca0001744270 */
[----:B------:R0:W-:Y:S04]  /*14180*/  @P5 STG.E.U16 desc[UR6][R6.64+0x60], R200 ;  /* 0x000060c806005986 */ /* 0x0001e8000c101506 */
[----:B------:R0:W-:Y:S04]  /*14190*/  @P4 STG.E.U16 desc[UR6][R6.64+0x62], R201 ;  /* 0x000062c906004986 */ /* 0x0001e8000c101506 */
[----:B------:R0:W-:Y:S01]  /*141a0*/  @P3 STG.E.U16 desc[UR6][R8.64+0x60], R202 ;  /* 0x000060ca08003986 */ /* 0x0001e2000c101506 */
[C---:B------:R-:W-:Y:S02]  /*141b0*/  ISETP.GT.AND P3, PT, R0.reuse, 0x80, P1 ;  /* 0x000000800000780c */ /* 0x040fe40000f64270 */
[----:B------:R-:W-:-:S02]  /*141c0*/  ISETP.GT.AND P4, PT, R0, 0x80, P0 ;  /* 0x000000800000780c */ /* 0x000fc40000784270 */
[C---:B------:R-:W-:Y:S02]  /*141d0*/  ISETP.GT.AND P0, PT, R0.reuse, 0x88, P0 ;  /* 0x000000880000780c */ /* 0x040fe40000704270 */
[----:B------:R-:W-:Y:S01]  /*141e0*/  ISETP.GT.AND P1, PT, R0, 0x88, P1 ;  /* 0x000000880000780c */ /* 0x000fe20000f24270 */
[----:B------:R0:W-:Y:S01]  /*141f0*/  @P2 STG.E.U16 desc[UR6][R8.64+0x62], R203 ;  /* 0x000062cb08002986 */ /* 0x0001e2000c101506 */
[----:B------:R-:W-:Y:S02]  /*14200*/  F2FP.BF16.F32.PACK_AB R207, RZ, R207 ;  /* 0x000000cfffcf723e */ /* 0x000fe400000010ff */
[----:B------:R-:W-:-:S03]  /*14210*/  ISETP.GT.AND P2, PT, R3, 0x41, PT ;  /* 0x000000410300780c */ /* 0x000fc60003f44270 */
[----:B------:R0:W-:Y:S01]  /*14220*/  @P3 STG.E.U16 desc[UR6][R6.64+0x72], R205 ;  /* 0x000072cd06003986 */ /* 0x0001e2000c101506 */
[----:B------:R-:W-:-:S03]  /*14230*/  ISETP.GT.AND P3, PT, R3, 0x40, PT ;  /* 0x000000400300780c */ /* 0x000fc60003f64270 */
[----:B------:R0:W-:Y:S01]  /*14240*/  @P4 STG.E.U16 desc[UR6][R6.64+0x70], R204 ;  /* 0x000070cc06004986 */ /* 0x0001e2000c101506 */
[----:B------:R-:W-:-:S03]  /*14250*/  ISETP.GT.AND P4, PT, R0, RZ, P2 ;  /* 0x000000ff0000720c */ /* 0x000fc60001784270 */
[----:B------:R0:W-:Y:S01]  /*14260*/  @P0 STG.E.U16 desc[UR6][R8.64+0x70], R206 ;  /* 0x000070ce08000986 */ /* 0x0001e2000c101506 */
[----:B------:R-:W-:-:S03]  /*14270*/  ISETP.GT.AND P0, PT, R0, RZ, P3 ;  /* 0x000000ff0000720c */ /* 0x000fc60001f04270 */
[----:B------:R0:W-:Y:S01]  /*14280*/  @P1 STG.E.U16 desc[UR6][R8.64+0x72], R207 ;  /* 0x000072cf08001986 */ /* 0x0001e2000c101506 */
[----:B------:R-:W-:Y:S01]  /*14290*/  ISETP.GT.AND P1, PT, R0, 0x8, P2 ;  /* 0x000000080000780c */ /* 0x000fe20001724270 */
[-C--:B------:R-:W-:Y:S01]  /*142a0*/  FMUL R192, R192, R2.reuse ;  /* 0x00000002c0c07220 */ /* 0x080fe20000400000 */
[-C--:B------:R-:W-:Y:S01]  /*142b0*/  FMUL R193, R193, R2.reuse ;  /* 0x00000002c1c17220 */ /* 0x080fe20000400000 */
[-C--:B------:R-:W-:Y:S01]  /*142c0*/  FMUL R195, R195, R2.reuse ;  /* 0x00000002c3c37220 */ /* 0x080fe20000400000 */
[----:B------:R-:W-:Y:S01]  /*142d0*/  ISETP.GT.AND P5, PT, R0, 0x8, P3 ;  /* 0x000000080000780c */ /* 0x000fe20001fa4270 */
[----:B------:R-:W-:Y:S01]  /*142e0*/  FMUL R194, R194, R2 ;  /* 0x00000002c2c27220 */ /* 0x000fe20000400000 */
[----:B------:R-:W-:Y:S02]  /*142f0*/  F2FP.BF16.F32.PACK_AB R192, RZ, R192 ;  /* 0x000000c0ffc0723e */ /* 0x000fe400000010ff */
[----:B------:R-:W-:Y:S02]  /*14300*/  F2FP.BF16.F32.PACK_AB R193, RZ, R193 ;  /* 0x000000c1ffc1723e */ /* 0x000fe400000010ff */
[----:B------:R-:W-:Y:S01]  /*14310*/  F2FP.BF16.F32.PACK_AB R195, RZ, R195 ;  /* 0x000000c3ffc3723e */ /* 0x000fe200000010ff */
[----:B------:R0:W-:Y:S01]  /*14320*/  @P0 STG.E.U16 desc[UR6][R4.64+0x80], R192 ;  /* 0x000080c004000986 */ /* 0x0001e2000c101506 */
[----:B------:R-:W-:-:S03]  /*14330*/  F2FP.BF16.F32.PACK_AB R194, RZ, R194 ;  /* 0x000000c2ffc2723e */ /* 0x000fc600000010ff */
[----:B------:R0:W-:Y:S01]  /*14340*/  @P4 STG.E.U16 desc[UR6][R4.64+0x82], R193 ;  /* 0x000082c104004986 */ /* 0x0001e2000c101506 */
[----:B------:R-:W-:-:S03]  /*14350*/  ISETP.GT.AND P0, PT, R3, 0x48, PT ;  /* 0x000000480300780c */ /* 0x000fc60003f04270 */
[----:B------:R0:W-:Y:S01]  /*14360*/  @P1 STG.E.U16 desc[UR6][R10.64+0x82], R195 ;  /* 0x000082c30a001986 */ /* 0x0001e2000c101506 */
[----:B------:R-:W-:-:S03]  /*14370*/  ISETP.GT.AND P1, PT, R3, 0x49, PT ;  /* 0x000000490300780c */ /* 0x000fc60003f24270 */
[----:B------:R0:W-:Y:S01]  /*14380*/  @P5 STG.E.U16 desc[UR6][R10.64+0x80], R194 ;  /* 0x000080c20a005986 */ /* 0x0001e2000c101506 */
[C---:B------:R-:W-:Y:S02]  /*14390*/  ISETP.GT.AND P5, PT, R0.reuse, RZ, P0 ;  /* 0x000000ff0000720c */ /* 0x040fe400007a4270 */
[----:B------:R-:W-:Y:S01]  /*143a0*/  ISETP.GT.AND P4, PT, R0, RZ, P1 ;  /* 0x000000ff0000720c */ /* 0x000fe20000f84270 */
[-C--:B------:R-:W-:Y:S01]  /*143b0*/  FMUL R196, R196, R2.reuse ;  /* 0x00000002c4c47220 */ /* 0x080fe20000400000 */
        /* <DEDUP_REMOVED lines=10> */
[----:B------:R-:W-:-:S03]  /*14460*/  F2FP.BF16.F32.PACK_AB R199, RZ, R199 ;  /* 0x000000c7ffc7723e */ /* 0x000fc600000010ff */
[----:B------:R0:W-:Y:S01]  /*14470*/  @P5 STG.E.U16 desc[UR6][R10.64+0x90], R198 ;  /* 0x000090c60a005986 */ /* 0x0001e2000c101506 */
[----:B------:R-:W-:-:S03]  /*14480*/  ISETP.GT.AND P5, PT, R0, 0x80, P3 ;  /* 0x000000800000780c */ /* 0x000fc60001fa4270 */
[----:B------:R0:W-:Y:S01]  /*14490*/  @P4 STG.E.U16 desc[UR6][R10.64+0x92], R199 ;  /* 0x000092c70a004986 */ /* 0x0001e2000c101506 */
[C---:B------:R-:W-:Y:S02]  /*144a0*/  ISETP.GT.AND P4, PT, R0.reuse, 0x80, P2 ;  /* 0x000000800000780c */ /* 0x040fe40001784270 */
[----:B------:R-:W-:Y:S01]  /*144b0*/  ISETP.GT.AND P3, PT, R0, 0x88, P3 ;  /* 0x000000880000780c */ /* 0x000fe20001f64270 */
[-C--:B------:R-:W-:Y:S01]  /*144c0*/  FMUL R184, R184, R2.reuse ;  /* 0x00000002b8b87220 */ /* 0x080fe20000400000 */
[-C--:B------:R-:W-:Y:S01]  /*144d0*/  FMUL R185, R185, R2.reuse ;  /* 0x00000002b9b97220 */ /* 0x080fe20000400000 */
[----:B------:R-:W-:-:S03]  /*144e0*/  FMUL R186, R186, R2 ;  /* 0x00000002baba7220 */ /* 0x000fc60000400000 */
[----:B------:R-:W-:Y:S02]  /*144f0*/  F2FP.BF16.F32.PACK_AB R184, RZ, R184 ;  /* 0x000000b8ffb8723e */ /* 0x000fe400000010ff */
[----:B------:R-:W-:Y:S02]  /*14500*/  F2FP.BF16.F32.PACK_AB R185, RZ, R185 ;  /* 0x000000b9ffb9723e */ /* 0x000fe400000010ff */
[----:B------:R-:W-:Y:S01]  /*14510*/  F2FP.BF16.F32.PACK_AB R186, RZ, R186 ;  /* 0x000000baffba723e */ /* 0x000fe200000010ff */
[----:B------:R0:W-:Y:S01]  /*14520*/  @P5 STG.E.U16 desc[UR6][R6.64+0x80], R184 ;  /* 0x000080b806005986 */ /* 0x0001e2000c101506 */
[----:B------:R-:W-:-:S03]  /*14530*/  ISETP.GT.AND P2, PT, R0, 0x88, P2 ;  /* 0x000000880000780c */ /* 0x000fc60001744270 */
[----:B------:R0:W-:Y:S01]  /*14540*/  @P4 STG.E.U16 desc[UR6][R6.64+0x82], R185 ;  /* 0x000082b906004986 */ /* 0x0001e2000c101506 */
[----:B------:R-:W-:-:S03]  /*14550*/  FMUL R187, R187, R2 ;  /* 0x00000002bbbb7220 */ /* 0x000fc60000400000 */
[----:B------:R0:W-:Y:S01]  /*14560*/  @P3 STG.E.U16 desc[UR6][R8.64+0x80], R186 ;  /* 0x000080ba08003986 */ /* 0x0001e2000c101506 */
[C---:B------:R-:W-:Y:S01]  /*14570*/  ISETP.GT.AND P3, PT, R0.reuse, 0x80, P1 ;  /* 0x000000800000780c */ /* 0x040fe20000f64270 */
[-C--:B------:R-:W-:Y:S01]  /*14580*/  FMUL R189, R189, R2.reuse ;  /* 0x00000002bdbd7220 */ /* 0x080fe20000400000 */
[C---:B------:R-:W-:Y:S02]  /*14590*/  ISETP.GT.AND P4, PT, R0.reuse, 0x80, P0 ;  /* 0x000000800000780c */ /* 0x040fe40000784270 */
[----:B------:R-:W-:Y:S01]  /*145a0*/  ISETP.GT.AND P0, PT, R0, 0x88, P0 ;  /* 0x000000880000780c */ /* 0x000fe20000704270 */
[-C--:B------:R-:W-:Y:S01]  /*145b0*/  FMUL R188, R188, R2.reuse ;  /* 0x00000002bcbc7220 */ /* 0x080fe20000400000 */
[----:B------:R-:W-:Y:S01]  /*145c0*/  ISETP.GT.AND P1, PT, R0, 0x88, P1 ;  /* 0x000000880000780c */ /* 0x000fe20000f24270 */
[-C--:B------:R-:W-:Y:S01]  /*145d0*/  FMUL R190, R190, R2.reuse ;  /* 0x00000002bebe7220 */ /* 0x080fe20000400000 */
[----:B------:R-:W-:Y:S01]  /*145e0*/  F2FP.BF16.F32.PACK_AB R187, RZ, R187 ;  /* 0x000000bbffbb723e */ /* 0x000fe200000010ff */
[----:B------:R-:W-:Y:S01]  /*145f0*/  FMUL R191, R191, R2 ;  /* 0x00000002bfbf7220 */ /* 0x000fe20000400000 */
[----:B------:R-:W-:-:S02]  /*14600*/  F2FP.BF16.F32.PACK_AB R189, RZ, R189 ;  /* 0x000000bdffbd723e */ /* 0x000fc400000010ff */
[----:B------:R-:W-:Y:S01]  /*14610*/  F2FP.BF16.F32.PACK_AB R188, RZ, R188 ;  /* 0x000000bcffbc723e */ /* 0x000fe200000010ff */
[----:B------:R0:W-:Y:S01]  /*14620*/  @P2 STG.E.U16 desc[UR6][R8.64+0x82], R187 ;  /* 0x000082bb08002986 */ /* 0x0001e2000c101506 */
[----:B------:R-:W-:Y:S02]  /*14630*/  F2FP.BF16.F32.PACK_AB R190, RZ, R190 ;  /* 0x000000beffbe723e */ /* 0x000fe400000010ff */
[----:B------:R-:W-:Y:S01]  /*14640*/  F2FP.BF16.F32.PACK_AB R191, RZ, R191 ;  /* 0x000000bfffbf723e */ /* 0x000fe200000010ff */
[----:B------:R0:W-:Y:S01]  /*14650*/  @P3 STG.E.U16 desc[UR6][R6.64+0x92], R189 ;  /* 0x000092bd06003986 */ /* 0x0001e2000c101506 */
[C---:B------:R-:W-:Y:S02]  /*14660*/  ISETP.GT.AND P3, PT, R3.reuse, 0x50, PT ;  /* 0x000000500300780c */ /* 0x040fe40003f64270 */
[----:B------:R-:W-:Y:S01]  /*14670*/  ISETP.GT.AND P2, PT, R3, 0x51, PT ;  /* 0x000000510300780c */ /* 0x000fe20003f44270 */
[----:B------:R0:W-:Y:S03]  /*14680*/  @P4 STG.E.U16 desc[UR6][R6.64+0x90], R188 ;  /* 0x000090bc06004986 */ /* 0x0001e6000c101506 */
[C---:B------:R-:W-:Y:S01]  /*14690*/  ISETP.GT.AND P4, PT, R0.reuse, RZ, P2 ;  /* 0x000000ff0000720c */ /* 0x040fe20001784270 */
        /* <DEDUP_REMOVED lines=557> */
[----:B------:R-:W-:-:S02]  /*16970*/  F2FP.BF16.F32.PACK_AB R51, RZ, R51 ;  /* 0x00000033ff33723e */ /* 0x000fc400000010ff */
[C---:B------:R-:W-:Y:S01]  /*16980*/  ISETP.GT.AND P0, PT, R3.reuse, 0xd8, PT ;  /* 0x000000d80300780c */ /* 0x040fe20003f04270 */
[----:B------:R0:W-:Y:S04]  /*16990*/  @P4 STG.E.U16 desc[UR6][R4.64+0x1a2], R49 ;  /* 0x0001a23104004986 */ /* 0x0001e8000c101506 */
[----:B------:R0:W-:Y:S01]  /*169a0*/  @P1 STG.E.U16 desc[UR6][R10.64+0x1a0], R50 ;  /* 0x0001a0320a001986 */ /* 0x0001e2000c101506 */
[----:B------:R-:W-:Y:S02]  /*169b0*/  ISETP.GT.AND P1, PT, R3, 0xd9, PT ;  /* 0x000000d90300780c */ /* 0x000fe40003f24270 */
[C---:B------:R-:W-:Y:S01]  /*169c0*/  ISETP.GT.AND P4, PT, R0.reuse, RZ, P0 ;  /* 0x000000ff0000720c */ /* 0x040fe20000784270 */
[----:B------:R0:W-:Y:S01]  /*169d0*/  @P5 STG.E.U16 desc[UR6][R10.64+0x1a2], R51 ;  /* 0x0001a2330a005986 */ /* 0x0001e2000c101506 */
        /* <DEDUP_REMOVED lines=32> */
[C---:B------:R-:W-:Y:S02]  /*16be0*/  ISETP.GT.AND P0, PT, R0.reuse, 0x88, P0 ;  /* 0x000000880000780c */ /* 0x040fe40000704270 */
[----:B------:R-:W-:Y:S01]  /*16bf0*/  ISETP.GT.AND P1, PT, R0, 0x88, P1 ;  /* 0x000000880000780c */ /* 0x000fe20000f24270 */
[-C--:B------:R-:W-:Y:S01]  /*16c00*/  FMUL R44, R44, R2.reuse ;  /* 0x000000022c2c7220 */ /* 0x080fe20000400000 */
[-C--:B------:R-:W-:Y:S01]  /*16c10*/  FMUL R46, R46, R2.reuse ;  /* 0x000000022e2e7220 */ /* 0x080fe20000400000 */
[----:B------:R-:W-:Y:S01]  /*16c20*/  FMUL R47, R47, R2 ;  /* 0x000000022f2f7220 */ /* 0x000fe20000400000 */
[----:B------:R-:W-:-:S02]  /*16c30*/  F2FP.BF16.F32.PACK_AB R43, RZ, R43 ;  /* 0x0000002bff2b723e */ /* 0x000fc400000010ff */
[----:B------:R-:W-:Y:S02]  /*16c40*/  F2FP.BF16.F32.PACK_AB R45, RZ, R45 ;  /* 0x0000002dff2d723e */ /* 0x000fe400000010ff */
[----:B------:R-:W-:Y:S01]  /*16c50*/  F2FP.BF16.F32.PACK_AB R44, RZ, R44 ;  /* 0x0000002cff2c723e */ /* 0x000fe200000010ff */
[----:B------:R0:W-:Y:S01]  /*16c60*/  @P2 STG.E.U16 desc[UR6][R8.64+0x1a2], R43 ;  /* 0x0001a22b08002986 */ /* 0x0001e2000c101506 */
[----:B------:R-:W-:Y:S02]  /*16c70*/  F2FP.BF16.F32.PACK_AB R46, RZ, R46 ;  /* 0x0000002eff2e723e */ /* 0x000fe400000010ff */
[----:B------:R-:W-:Y:S01]  /*16c80*/  F2FP.BF16.F32.PACK_AB R47, RZ, R47 ;  /* 0x0000002fff2f723e */ /* 0x000fe200000010ff */
[----:B------:R0:W-:Y:S01]  /*16c90*/  @P3 STG.E.U16 desc[UR6][R6.64+0x1b2], R45 ;  /* 0x0001b22d06003986 */ /* 0x0001e2000c101506 */
[C---:B------:R-:W-:Y:S02]  /*16ca0*/  ISETP.GT.AND P2, PT, R3.reuse, 0xe0, PT ;  /* 0x000000e00300780c */ /* 0x040fe40003f44270 */
[----:B------:R-:W-:Y:S01]  /*16cb0*/  ISETP.GT.AND P3, PT, R3, 0xe1, PT ;  /* 0x000000e10300780c */ /* 0x000fe20003f64270 */
[----:B------:R0:W-:Y:S04]  /*16cc0*/  @P4 STG.E.U16 desc[UR6][R6.64+0x1b0], R44 ;  /* 0x0001b02c06004986 */ /* 0x0001e8000c101506 */
[----:B------:R0:W-:Y:S01]  /*16cd0*/  @P0 STG.E.U16 desc[UR6][R8.64+0x1b0], R46 ;  /* 0x0001b02e08000986 */ /* 0x0001e2000c101506 */
[----:B------:R-:W-:-:S03]  /*16ce0*/  ISETP.GT.AND P0, PT, R0, RZ, P2 ;  /* 0x000000ff0000720c */ /* 0x000fc60001704270 */
[----:B------:R0:W-:Y:S01]  /*16cf0*/  @P1 STG.E.U16 desc[UR6][R8.64+0x1b2], R47 ;  /* 0x0001b22f08001986 */ /* 0x0001e2000c101506 */
[----:B------:R-:W-:Y:S01]  /*16d00*/  ISETP.GT.AND P1, PT, R0, RZ, P3 ;  /* 0x000000ff0000720c */ /* 0x000fe20001f24270 */
[-C--:B------:R-:W-:Y:S01]  /*16d10*/  FMUL R32, R32, R2.reuse ;  /* 0x0000000220207220 */ /* 0x080fe20000400000 */
[-C--:B------:R-:W-:Y:S01]  /*16d20*/  FMUL R33, R33, R2.reuse ;  /* 0x0000000221217220 */ /* 0x080fe20000400000 */
[C---:B------:R-:W-:Y:S02]  /*16d30*/  ISETP.GT.AND P4, PT, R0.reuse, 0x8, P2 ;  /* 0x000000080000780c */ /* 0x040fe40001784270 */
[----:B------:R-:W-:Y:S01]  /*16d40*/  ISETP.GT.AND P5, PT, R0, 0x8, P3 ;  /* 0x000000080000780c */ /* 0x000fe20001fa4270 */
[-C--:B------:R-:W-:Y:S01]  /*16d50*/  FMUL R34, R34, R2.reuse ;  /* 0x0000000222227220 */ /* 0x080fe20000400000 */
[----:B------:R-:W-:Y:S01]  /*16d60*/  FMUL R35, R35, R2 ;  /* 0x0000000223237220 */ /* 0x000fe20000400000 */
[----:B------:R-:W-:Y:S02]  /*16d70*/  F2FP.BF16.F32.PACK_AB R32, RZ, R32 ;  /* 0x00000020ff20723e */ /* 0x000fe400000010ff */
[----:B------:R-:W-:-:S02]  /*16d80*/  F2FP.BF16.F32.PACK_AB R33, RZ, R33 ;  /* 0x00000021ff21723e */ /* 0x000fc400000010ff */
[----:B------:R-:W-:Y:S01]  /*16d90*/  F2FP.BF16.F32.PACK_AB R34, RZ, R34 ;  /* 0x00000022ff22723e */ /* 0x000fe200000010ff */
[----:B------:R0:W-:Y:S01]  /*16da0*/  @P0 STG.E.U16 desc[UR6][R4.64+0x1c0], R32 ;  /* 0x0001c02004000986 */ /* 0x0001e2000c101506 */
[----:B------:R-:W-:Y:S02]  /*16db0*/  F2FP.BF16.F32.PACK_AB R35, RZ, R35 ;  /* 0x00000023ff23723e */ /* 0x000fe400000010ff */
[C---:B------:R-:W-:Y:S01]  /*16dc0*/  ISETP.GT.AND P0, PT, R3.reuse, 0xe9, PT ;  /* 0x000000e90300780c */ /* 0x040fe20003f04270 */
[----:B------:R0:W-:Y:S01]  /*16dd0*/  @P1 STG.E.U16 desc[UR6][R4.64+0x1c2], R33 ;  /* 0x0001c22104001986 */ /* 0x0001e2000c101506 */
[----:B------:R-:W-:-:S03]  /*16de0*/  ISETP.GT.AND P1, PT, R3, 0xe8, PT ;  /* 0x000000e80300780c */ /* 0x000fc60003f24270 */
[----:B------:R0:W-:Y:S01]  /*16df0*/  @P4 STG.E.U16 desc[UR6][R10.64+0x1c0], R34 ;  /* 0x0001c0220a004986 */ /* 0x0001e2000c101506 */
[----:B------:R-:W-:-:S03]  /*16e00*/  ISETP.GT.AND P4, PT, R0, RZ, P0 ;  /* 0x000000ff0000720c */ /* 0x000fc60000784270 */
[----:B------:R0:W-:Y:S01]  /*16e10*/  @P5 STG.E.U16 desc[UR6][R10.64+0x1c2], R35 ;  /* 0x0001c2230a005986 */ /* 0x0001e2000c101506 */
[----:B------:R-:W-:Y:S01]  /*16e20*/  ISETP.GT.AND P5, PT, R0, RZ, P1 ;  /* 0x000000ff0000720c */ /* 0x000fe20000fa4270 */
[-C--:B------:R-:W-:Y:S01]  /*16e30*/  FMUL R36, R36, R2.reuse ;  /* 0x0000000224247220 */ /* 0x080fe20000400000 */
[----:B------:R-:W-:-:S04]  /*16e40*/  FMUL R37, R37, R2 ;  /* 0x0000000225257220 */ /* 0x000fc80000400000 */
[----:B------:R-:W-:Y:S02]  /*16e50*/  F2FP.BF16.F32.PACK_AB R36, RZ, R36 ;  /* 0x00000024ff24723e */ /* 0x000fe400000010ff */
[----:B------:R-:W-:Y:S01]  /*16e60*/  F2FP.BF16.F32.PACK_AB R37, RZ, R37 ;  /* 0x00000025ff25723e */ /* 0x000fe200000010ff */
[----:B------:R-:W-:-:S04]  /*16e70*/  FMUL R38, R38, R2 ;  /* 0x0000000226267220 */ /* 0x000fc80000400000 */
[----:B------:R0:W-:Y:S01]  /*16e80*/  @P5 STG.E.U16 desc[UR6][R4.64+0x1d0], R36 ;  /* 0x0001d02404005986 */ /* 0x0001e2000c101506 */
[----:B------:R-:W-:-:S03]  /*16e90*/  ISETP.GT.AND P5, PT, R0, 0x8, P1 ;  /* 0x000000080000780c */ /* 0x000fc60000fa4270 */
[----:B------:R0:W-:Y:S01]  /*16ea0*/  @P4 STG.E.U16 desc[UR6][R4.64+0x1d2], R37 ;  /* 0x0001d22504004986 */ /* 0x0001e2000c101506 */
[----:B------:R-:W-:Y:S01]  /*16eb0*/  ISETP.GT.AND P4, PT, R0, 0x8, P0 ;  /* 0x000000080000780c */ /* 0x000fe20000784270 */
[----:B------:R-:W-:Y:S01]  /*16ec0*/  FMUL R39, R39, R2 ;  /* 0x0000000227277220 */ /* 0x000fe20000400000 */
[----:B------:R-:W-:-:S04]  /*16ed0*/  F2FP.BF16.F32.PACK_AB R38, RZ, R38 ;  /* 0x00000026ff26723e */ /* 0x000fc800000010ff */
        /* <DEDUP_REMOVED lines=8> */
[----:B------:R-:W-:Y:S02]  /*16f60*/  F2FP.BF16.F32.PACK_AB R25, RZ, R25 ;  /* 0x00000019ff19723e */ /* 0x000fe400000010ff */
[C---:B------:R-:W-:Y:S02]  /*16f70*/  ISETP.GT.AND P2, PT, R0.reuse, 0x88, P2 ;  /* 0x000000880000780c */ /* 0x040fe40001744270 */
[C---:B------:R-:W-:Y:S01]  /*16f80*/  ISETP.GT.AND P3, PT, R0.reuse, 0x88, P3 ;  /* 0x000000880000780c */ /* 0x040fe20001f64270 */
[----:B------:R0:W-:Y:S01]  /*16f90*/  @P4 STG.E.U16 desc[UR6][R6.64+0x1c0], R24 ;  /* 0x0001c01806004986 */ /* 0x0001e2000c101506 */
[----:B------:R-:W-:-:S03]  /*16fa0*/  ISETP.GT.AND P4, PT, R0, 0x80, P0 ;  /* 0x000000800000780c */ /* 0x000fc60000784270 */
[----:B------:R0:W-:Y:S01]  /*16fb0*/  @P5 STG.E.U16 desc[UR6][R6.64+0x1c2], R25 ;  /* 0x0001c21906005986 */ /* 0x0001e2000c101506 */
[----:B------:R-:W-:Y:S01]  /*16fc0*/  ISETP.GT.AND P5, PT, R0, 0x80, P1 ;  /* 0x000000800000780c */ /* 0x000fe20000fa4270 */
[-C--:B------:R-:W-:Y:S01]  /*16fd0*/  FMUL R26, R26, R2.reuse ;  /* 0x000000021a1a7220 */ /* 0x080fe20000400000 */
[C---:B------:R-:W-:Y:S01]  /*16fe0*/  ISETP.GT.AND P1, PT, R0.reuse, 0x88, P1 ;  /* 0x000000880000780c */ /* 0x040fe20000f24270 */
[-C--:B------:R-:W-:Y:S01]  /*16ff0*/  FMUL R27, R27, R2.reuse ;  /* 0x000000021b1b7220 */ /* 0x080fe20000400000 */
[----:B------:R-:W-:Y:S01]  /*17000*/  ISETP.GT.AND P0, PT, R0, 0x88, P0 ;  /* 0x000000880000780c */ /* 0x000fe20000704270 */
[-C--:B------:R-:W-:Y:S01]  /*17010*/  FMUL R28, R28, R2.reuse ;  /* 0x000000021c1c7220 */ /* 0x080fe20000400000 */
[-C--:B------:R-:W-:Y:S01]  /*17020*/  FMUL R29, R29, R2.reuse ;  /* 0x000000021d1d7220 */ /* 0x080fe20000400000 */
[-C--:B------:R-:W-:Y:S01]  /*17030*/  FMUL R30, R30, R2.reuse ;  /* 0x000000021e1e7220 */ /* 0x080fe20000400000 */
[----:B------:R-:W-:Y:S01]  /*17040*/  FMUL R31, R31, R2 ;  /* 0x000000021f1f7220 */ /* 0x000fe20000400000 */
[----:B------:R-:W-:-:S02]  /*17050*/  F2FP.BF16.F32.PACK_AB R26, RZ, R26 ;  /* 0x0000001aff1a723e */ /* 0x000fc400000010ff */
[----:B------:R-:W-:Y:S02]  /*17060*/  F2FP.BF16.F32.PACK_AB R27, RZ, R27 ;  /* 0x0000001bff1b723e */ /* 0x000fe400000010ff */
[----:B------:R-:W-:Y:S02]  /*17070*/  F2FP.BF16.F32.PACK_AB R28, RZ, R28 ;  /* 0x0000001cff1c723e */ /* 0x000fe400000010ff */
[----:B------:R-:W-:Y:S02]  /*17080*/  F2FP.BF16.F32.PACK_AB R29, RZ, R29 ;  /* 0x0000001dff1d723e */ /* 0x000fe400000010ff */
[----:B------:R-:W-:Y:S02]  /*17090*/  F2FP.BF16.F32.PACK_AB R30, RZ, R30 ;  /* 0x0000001eff1e723e */ /* 0x000fe400000010ff */
[----:B------:R-:W-:Y:S01]  /*170a0*/  F2FP.BF16.F32.PACK_AB R31, RZ, R31 ;  /* 0x0000001fff1f723e */ /* 0x000fe200000010ff */
[----:B------:R0:W-:Y:S04]  /*170b0*/  @P2 STG.E.U16 desc[UR6][R8.64+0x1c0], R26 ;  /* 0x0001c01a08002986 */ /* 0x0001e8000c101506 */
[----:B------:R0:W-:Y:S04]  /*170c0*/  @P3 STG.E.U16 desc[UR6][R8.64+0x1c2], R27 ;  /* 0x0001c21b08003986 */ /* 0x0001e8000c101506 */
[----:B------:R0:W-:Y:S04]  /*170d0*/  @P5 STG.E.U16 desc[UR6][R6.64+0x1d0], R28 ;  /* 0x0001d01c06005986 */ /* 0x0001e8000c101506 */
[----:B------:R0:W-:Y:S04]  /*170e0*/  @P4 STG.E.U16 desc[UR6][R6.64+0x1d2], R29 ;  /* 0x0001d21d06004986 */ /* 0x0001e8000c101506 */
[----:B------:R0:W-:Y:S04]  /*170f0*/  @P1 STG.E.U16 desc[UR6][R8.64+0x1d0], R30 ;  /* 0x0001d01e08001986 */ /* 0x0001e8000c101506 */
[----:B------:R0:W-:Y:S02]  /*17100*/  @P0 STG.E.U16 desc[UR6][R8.64+0x1d2], R31 ;  /* 0x0001d21f08000986 */ /* 0x0001e4000c101506 */
.L_x_505:
[----:B------:R-:W-:Y:S05]  /*17110*/  BSYNC B0 ;  /* 0x0000000000007941 */ /* 0x000fea0003800000 */
.L_x_29:
[----:B0-----:R-:W2:Y:S04]  /*17120*/  LDL.LU R5, [R1+0xb8] ;  /* 0x0000b80001057983 */ /* 0x001ea80000300800 */
[----:B------:R-:W2:Y:S01]  /*17130*/  LDL.LU R4, [R1+0xbc] ;  /* 0x0000bc0001047983 */ /* 0x000ea20000300800 */
[----:B------:R-:W-:Y:S01]  /*17140*/  ULDC UR4, c[0x0][0xc] ;  /* 0x0000030000047ab9 */ /* 0x000fe20000000800 */
[----:B------:R-:W-:Y:S01]  /*17150*/  ULDC UR5, c[0x0][0x10] ;  /* 0x0000040000057ab9 */ /* 0x000fe20000000800 */
[----:B------:R-:W2:Y:S01]  /*17160*/  LDC R3, c[0x0][0x14] ;  /* 0x00000500ff037b82 */ /* 0x000ea20000000800 */
[----:B------:R-:W-:Y:S01]  /*17170*/  UIMAD.WIDE.U32 UR4, UR4, UR5, URZ ;  /* 0x00000005040472a5 */ /* 0x000fe2000f8e003f */
[----:B------:R0:W5:Y:S01]  /*17180*/  LDL R28, [R1+0xd0] ;  /* 0x0000d000011c7983 */ /* 0x0001620000100800 */
[----:B------:R-:W-:Y:S01]  /*17190*/  PRMT R0, RZ, 0x7610, R0 ;  /* 0x00007610ff007816 */ /* 0x000fe20000000000 */
[----:B---3--:R-:W-:-:S03]  /*171a0*/  IMAD.MOV.U32 R19, RZ, RZ, -0x1 ;  /* 0xffffffffff137424 */ /* 0x008fc600078e00ff */
[----:B--2---:R-:W-:-:S04]  /*171b0*/  IMAD.WIDE.U32 R4, R3, UR4, R4 ;  /* 0x0000000403047c25 */ /* 0x004fc8000f8e0004 */
[----:B------:R-:W-:Y:S01]  /*171c0*/  IMAD R3, R3, UR5, RZ ;  /* 0x0000000503037c24 */ /* 0x000fe2000f8e02ff */
[----:B------:R-:W-:Y:S01]  /*171d0*/  ULDC.64 UR4, c[0x0][0x650] ;  /* 0x0001940000047ab9 */ /* 0x000fe20000000a00 */
[----:B------:R-:W-:Y:S01]  /*171e0*/  IMAD.MOV.U32 R21, RZ, RZ, R4 ;  /* 0x000000ffff157224 */ /* 0x000fe200078e0004 */
[----:B------:R-:W-:Y:S01]  /*171f0*/  ISETP.GE.U32.AND P0, PT, R4, UR4, PT ;  /* 0x0000000404007c0c */ /* 0x000fe2000bf06070 */
[----:B------:R-:W-:Y:S02]  /*17200*/  IMAD.IADD R23, R5, 0x1, R3 ;  /* 0x0000000105177824 */ /* 0x000fe400078e0203 */
[----:B------:R-:W-:-:S03]  /*17210*/  IMAD.MOV.U32 R3, RZ, RZ, -0x1 ;  /* 0xffffffffff037424 */ /* 0x000fc600078e00ff */
[----:B------:R0:W-:Y:S01]  /*17220*/  STL [R1+0xb8], R23 ;  /* 0x0000b81701007387 */ /* 0x0001e20000100800 */
[----:B------:R-:W-:-:S03]  /*17230*/  ISETP.GE.U32.AND.EX P0, PT, R23, UR5, PT, P0 ;  /* 0x0000000517007c0c */ /* 0x000fc6000bf06100 */
[----:B------:R0:W-:Y:S04]  /*17240*/  STL [R1+0xbc], R21 ;  /* 0x0000bc1501007387 */ /* 0x0001e80000100800 */
[----:B------:R0:W-:Y:S06]  /*17250*/  STL [R1+0xb4], R3 ;  /* 0x0000b40301007387 */ /* 0x0001ec0000100800 */
[----:B------:R-:W-:Y:S05]  /*17260*/  @P0 BRA `(.L_x_506) ;  /* 0x0000000400780947 */ /* 0x000fea0003800000 */
[----:B-----5:R-:W2:Y:S01]  /*17270*/  S2R R17, SR_CTAID.X ;  /* 0x0000000000117919 */ /* 0x020ea20000002500 */
[----:B----4-:R-:W3:Y:S01]  /*17280*/  LDC.64 R10, c[0x0][0x628] ;  /* 0x00018a00ff0a7b82 */ /* 0x010ee20000000a00 */
[----:B------:R-:W-:Y:S01]  /*17290*/  ULDC UR4, c[0x0][0x150] ;  /* 0x0000540000047ab9 */ /* 0x000fe20000000800 */
[----:B-1----:R-:W-:Y:S01]  /*172a0*/  IMAD.MOV.U32 R8, RZ, RZ, R21 ;  /* 0x000000ffff087224 */ /* 0x002fe200078e0015 */
[----:B------:R-:W1:Y:S01]  /*172b0*/  S2R R19, SR_CTAID.Y ;  /* 0x0000000000137919 */ /* 0x000e620000002600 */
[----:B------:R-:W-:-:S04]  /*172c0*/  IMAD.MOV.U32 R9, RZ, RZ, R23 ;  /* 0x000000ffff097224 */ /* 0x000fc800078e0017 */
[----:B------:R-:W4:Y:S08]  /*172d0*/  LDC R20, c[0x0][0x144] ;  /* 0x00005100ff147b82 */ /* 0x000f300000000800 */
[----:B------:R-:W0:Y:S08]  /*172e0*/  LDC R12, c[0x0][0x630] ;  /* 0x00018c00ff0c7b82 */ /* 0x000e300000000800 */
[----:B------:R-:W0:Y:S01]  /*172f0*/  LDC.64 R14, c[0x0][0x620] ;  /* 0x00018800ff0e7b82 */ /* 0x000e220000000a00 */
[----:B---3--:R-:W-:-:S04]  /*17300*/  ISETP.NE.U32.AND P0, PT, R10, RZ, PT ;  /* 0x000000ff0a00720c */ /* 0x008fc80003f05070 */
[----:B------:R-:W-:Y:S02]  /*17310*/  ISETP.NE.AND.EX P0, PT, R11, RZ, PT, P0 ;  /* 0x000000ff0b00720c */ /* 0x000fe40003f05300 */
[----:B--2---:R-:W-:-:S05]  /*17320*/  I2FP.F32.U32 R0, R17 ;  /* 0x0000001100007245 */ /* 0x004fca0000201000 */
[----:B------:R-:W-:-:S04]  /*17330*/  FMUL R0, R0, UR4 ;  /* 0x0000000400007c20 */ /* 0x000fc80008400000 */
[----:B------:R2:W3:Y:S02]  /*17340*/  F2I.U32.TRUNC.NTZ R18, R0 ;  /* 0x0000000000127305 */ /* 0x0004e4000020f000 */
[----:B-1--4-:R-:W-:Y:S05]  /*17350*/  @!P0 BRA `(.L_x_507) ;  /* 0x0000000000288947 */ /* 0x012fea0003800000 */
[----:B--2---:R-:W0:Y:S02]  /*17360*/  LDC R0, c[0x0][0x634] ;  /* 0x00018d00ff007b82 */ /* 0x004e240000000800 */
        /* <DEDUP_REMOVED lines=9> */
.L_x_507:
[-CC-:B0-----:R-:W-:Y:S01]  /*17400*/  SHF.R.U64 R13, R8, R12.reuse, R9.reuse ;  /* 0x0000000c080d7219 */ /* 0x181fe20000001209 */
[----:B------:R-:W0:Y:S01]  /*17410*/  LDC.64 R24, c[0x0][0x640] ;  /* 0x00019000ff187b82 */ /* 0x000e220000000a00 */
[----:B--2---:R-:W-:Y:S01]  /*17420*/  SHF.R.U32.HI R0, RZ, R12, R9 ;  /* 0x0000000cff007219 */ /* 0x004fe20000011609 */
[----:B------:R-:W-:Y:S01]  /*17430*/  IMAD.MOV.U32 R4, RZ, RZ, R21 ;  /* 0x000000ffff047224 */ /* 0x000fe200078e0015 */
[----:B------:R-:W-:Y:S01]  /*17440*/  IADD3 R3, P0, RZ, -R13, RZ ;  /* 0x8000000dff037210 */ /* 0x000fe20007f1e0ff */
[----:B---3--:R-:W-:Y:S01]  /*17450*/  IMAD.MOV R18, RZ, RZ, -R18 ;  /* 0x000000ffff127224 */ /* 0x008fe200078e0a12 */
[----:B------:R-:W-:Y:S01]  /*17460*/  ULDC UR4, c[0x0][0x154] ;  /* 0x0000550000047ab9 */ /* 0x000fe20000000800 */
[----:B------:R-:W-:Y:S02]  /*17470*/  IMAD.MOV.U32 R7, RZ, RZ, 0x1 ;  /* 0x00000001ff077424 */ /* 0x000fe400078e00ff */
[----:B------:R-:W1:Y:S01]  /*17480*/  LDC R6, c[0x0][0x618] ;  /* 0x00018600ff067b82 */ /* 0x000e620000000800 */
[----:B------:R-:W-:-:S02]  /*17490*/  IMAD.X R5, RZ, RZ, ~R0, P0 ;  /* 0x000000ffff057224 */ /* 0x000fc400000e0e00 */
[----:B------:R-:W-:Y:S02]  /*174a0*/  IMAD R20, R20, R18, R17 ;  /* 0x0000001214147224 */ /* 0x000fe400078e0211 */
[-C--:B------:R-:W-:Y:S02]  /*174b0*/  IMAD R0, R5, R14.reuse, RZ ;  /* 0x0000000e05007224 */ /* 0x080fe400078e02ff */
[----:B------:R-:W-:Y:S01]  /*174c0*/  IMAD.MOV.U32 R5, RZ, RZ, R23 ;  /* 0x000000ffff057224 */ /* 0x000fe200078e0017 */
[----:B------:R-:W2:Y:S01]  /*174d0*/  LDC R8, c[0x0][0x608] ;  /* 0x00018200ff087b82 */ /* 0x000ea20000000800 */
[----:B------:R-:W-:-:S04]  /*174e0*/  IMAD.WIDE.U32 R4, R3, R14, R4 ;  /* 0x0000000e03047225 */ /* 0x000fc800078e0004 */
[----:B------:R-:W-:-:S03]  /*174f0*/  IMAD R3, R3, R15, R0 ;  /* 0x0000000f03037224 */ /* 0x000fc600078e0200 */
[----:B------:R-:W3:Y:S01]  /*17500*/  LDC R22, c[0x0][0x658] ;  /* 0x00019600ff167b82 */ /* 0x000ee20000000800 */
[----:B------:R-:W-:Y:S01]  /*17510*/  I2FP.F32.U32 R0, R19 ;  /* 0x0000001300007245 */ /* 0x000fe20000201000 */
[----:B------:R-:W-:Y:S01]  /*17520*/  IMAD.IADD R3, R5, 0x1, R3 ;  /* 0x0000000105037824 */ /* 0x000fe200078e0203 */
[----:B0-----:R-:W-:Y:S01]  /*17530*/  ISETP.NE.U32.AND P0, PT, R24, RZ, PT ;  /* 0x000000ff1800720c */ /* 0x001fe20003f05070 */
[----:B------:R-:W-:Y:S02]  /*17540*/  IMAD.MOV.U32 R5, RZ, RZ, -0x1 ;  /* 0xffffffffff057424 */ /* 0x000fe400078e00ff */
[----:B------:R-:W-:Y:S02]  /*17550*/  FMUL R0, R0, UR4 ;  /* 0x0000000400007c20 */ /* 0x000fe40008400000 */
[----:B------:R-:W0:Y:S01]  /*17560*/  LDC R18, c[0x0][0x148] ;  /* 0x00005200ff127b82 */ /* 0x000e220000000800 */
[----:B-1----:R-:W-:Y:S01]  /*17570*/  SHF.R.U64 R12, R4, R6, R3 ;  /* 0x00000006040c7219 */ /* 0x002fe20000001203 */
[----:B------:R1:W4:Y:S01]  /*17580*/  F2I.U32.TRUNC.NTZ R14, R0 ;  /* 0x00000000000e7305 */ /* 0x000322000020f000 */
[----:B------:R-:W-:-:S02]  /*17590*/  ISETP.NE.AND.EX P0, PT, R25, RZ, PT, P0 ;  /* 0x000000ff1900720c */ /* 0x000fc40003f05300 */
[----:B------:R-:W-:-:S03]  /*175a0*/  SHF.R.U32.HI R3, RZ, R6, R3 ;  /* 0x00000006ff037219 */ /* 0x000fc60000011603 */
[----:B------:R-:W0:Y:S01]  /*175b0*/  LDC R17, c[0x0][0x600] ;  /* 0x00018000ff117b82 */ /* 0x000e220000000800 */
[-CC-:B--2---:R-:W-:Y:S02]  /*175c0*/  SHF.R.U64 R10, R12, R8.reuse, R3.reuse ;  /* 0x000000080c0a7219 */ /* 0x184fe40000001203 */
[----:B------:R-:W-:-:S05]  /*175d0*/  SHF.R.U32.HI R3, RZ, R8, R3 ;  /* 0x00000008ff037219 */ /* 0x000fca0000011603 */
[----:B------:R-:W2:Y:S01]  /*175e0*/  LDC R23, c[0x0][0x648] ;  /* 0x00019200ff177b82 */ /* 0x000ea20000000800 */
[-C--:B---3--:R-:W-:Y:S02]  /*175f0*/  SHF.L.U32 R4, R5, R22.reuse, RZ ;  /* 0x0000001605047219 */ /* 0x088fe400000006ff */
[-CC-:B------:R-:W-:Y:S02]  /*17600*/  SHF.R.U64 R15, R10, R22.reuse, R3.reuse ;  /* 0x000000160a0f7219 */ /* 0x180fe40000001203 */
[----:B------:R-:W-:Y:S02]  /*17610*/  SHF.R.U32.HI R5, RZ, R22, R3 ;  /* 0x00000016ff057219 */ /* 0x000fe40000011603 */
[----:B------:R-:W-:Y:S01]  /*17620*/  LOP3.LUT R21, RZ, R4, RZ, 0x33, !PT ;  /* 0x00000004ff157212 */ /* 0x000fe200078e33ff */
[----:B------:R-:W3:Y:S01]  /*17630*/  LDC R26, c[0x0][0x638] ;  /* 0x00018e00ff1a7b82 */ /* 0x000ee20000000800 */
[----:B------:R-:W-:Y:S01]  /*17640*/  SHF.L.U32 R22, R7, R22, RZ ;  /* 0x0000001607167219 */ /* 0x000fe200000006ff */
[----:B------:R-:W-:-:S06]  /*17650*/  IMAD.MOV.U32 R4, RZ, RZ, R15 ;  /* 0x000000ffff047224 */ /* 0x000fcc00078e000f */
[----:B------:R-:W0:Y:S01]  /*17660*/  LDC R27, c[0x0][0x610] ;  /* 0x00018400ff1b7b82 */ /* 0x000e220000000800 */
[----:B-1--4-:R-:W-:Y:S05]  /*17670*/  @!P0 BRA `(.L_x_508) ;  /* 0x0000000000288947 */ /* 0x012fea0003800000 */
[----:B------:R-:W1:Y:S02]  /*17680*/  LDC R0, c[0x0][0x64c] ;  /* 0x00019300ff007b82 */ /* 0x000e640000000800 */
[----:B-1----:R-:W-:-:S05]  /*17690*/  IADD3 R3, P0, R15, R0, RZ ;  /* 0x000000000f037210 */ /* 0x002fca0007f1e0ff */
        /* <DEDUP_REMOVED lines=8> */
.L_x_508:
[----:B------:R-:W1:Y:S01]  /*17720*/  LDC R3, c[0x0][0x65c] ;  /* 0x00019700ff037b82 */ /* 0x000e620000000800 */
[----:B--2---:R-:W-:Y:S01]  /*17730*/  SHF.R.U64 R0, R4, R23, R5 ;  /* 0x0000001704007219 */ /* 0x004fe20000001205 */
[----:B0-----:R-:W-:Y:S01]  /*17740*/  VIADD R5, R17, 0xffffffff ;  /* 0xffffffff11057836 */ /* 0x001fe20000000000 */
[----:B------:R2:W-:Y:S01]  /*17750*/  STL [R1+0xb4], R13 ;  /* 0x0000b40d01007387 */ /* 0x0005e20000100800 */
[----:B------:R-:W-:Y:S02]  /*17760*/  IMAD.MOV R14, RZ, RZ, -R14 ;  /* 0x000000ffff0e7224 */ /* 0x000fe400078e0a0e */
[----:B------:R-:W-:Y:S01]  /*17770*/  IMAD.MOV R4, RZ, RZ, -R0 ;  /* 0x000000ffff047224 */ /* 0x000fe200078e0a00 */
[----:B------:R-:W-:Y:S01]  /*17780*/  LOP3.LUT R5, R12, R5, RZ, 0xc0, !PT ;  /* 0x000000050c057212 */ /* 0x000fe200078ec0ff */
[----:B------:R-:W-:Y:S01]  /*17790*/  IMAD.MOV.U32 R6, RZ, RZ, 0x1 ;  /* 0x00000001ff067424 */ /* 0x000fe200078e00ff */
[----:B-1----:R-:W-:Y:S02]  /*177a0*/  ISETP.NE.AND P0, PT, R3, 0x1, PT ;  /* 0x000000010300780c */ /* 0x002fe40003f05270 */
[----:B------:R-:W-:-:S05]  /*177b0*/  LOP3.LUT R3, R10, R21, RZ, 0xc0, !PT ;  /* 0x000000150a037212 */ /* 0x000fca00078ec0ff */
[----:B------:R-:W-:Y:S02]  /*177c0*/  IMAD R3, R22, R0, R3 ;  /* 0x0000000016037224 */ /* 0x000fe400078e0203 */
[----:B---3--:R-:W-:-:S04]  /*177d0*/  IMAD R0, R4, R26, R15 ;  /* 0x0000001a04007224 */ /* 0x008fc800078e020f */
[----:B------:R-:W-:Y:S02]  /*177e0*/  @P0 IMAD R20, R18, R14, R19 ;  /* 0x0000000e12140224 */ /* 0x000fe400078e0213 */
[----:B------:R-:W-:Y:S01]  /*177f0*/  IMAD R4, R0, R17, R5 ;  /* 0x0000001100047224 */ /* 0x000fe200078e0205 */
[----:B------:R-:W-:Y:S01]  /*17800*/  PRMT R0, R6, 0x7610, R0 ;  /* 0x0000761006007816 */ /* 0x000fe20000000000 */
[----:B------:R-:W-:-:S05]  /*17810*/  IMAD R3, R3, R27, R20 ;  /* 0x0000001b03037224 */ /* 0x000fca00078e0214 */
[----:B------:R-:W-:Y:S02]  /*17820*/  SEL R28, R3, R4, !P0 ;  /* 0x00000004031c7207 */ /* 0x000fe40004000000 */
[----:B------:R-:W-:-:S03]  /*17830*/  SEL R19, R4, R3, !P0 ;  /* 0x0000000304137207 */ /* 0x000fc60004000000 */
[----:B------:R2:W-:Y:S04]  /*17840*/  STL [R1+0xd0], R28 ;  /* 0x0000d01c01007387 */ /* 0x0005e80000100800 */
.L_x_506:
[----:B------:R-:W-:Y:S01]  /*17850*/  LOP3.LUT P0, RZ, R0, 0xff, RZ, 0xc0, !PT ;  /* 0x000000ff00ff7812 */ /* 0x000fe2000780c0ff */
[----:B-----5:R-:W-:-:S12]  /*17860*/  IMAD.MOV.U32 R18, RZ, RZ, R28 ;  /* 0x000000ffff127224 */ /* 0x020fd800078e001c */
[----:B------:R-:W-:Y:S05]  /*17870*/  @P0 BRA `(.L_x_509) ;  /* 0xfffffe9800240947 */ /* 0x000fea000383ffff */
[----:B------:R-:W-:Y:S05]  /*17880*/  EXIT ;  /* 0x000000000000794d */ /* 0x000fea0003800000 */
.L_x_4:
[----:B------:R-:W2:Y:S01]  /*17890*/  LDL R18, [R1+0xbc] ;  /* 0x0000bc0001127983 */ /* 0x000ea20000100800 */
[----:B0-----:R-:W-:-:S03]  /*178a0*/  ULDC.64 UR4, c[0x0][0x650] ;  /* 0x0001940000047ab9 */ /* 0x001fc60000000a00 */
[----:B------:R-:W3:Y:S01]  /*178b0*/  LDL R19, [R1+0xb8] ;  /* 0x0000b80001137983 */ /* 0x000ee20000100800 */
[----:B------:R-:W-:Y:S01]  /*178c0*/  PRMT R5, RZ, 0x7610, R5 ;  /* 0x00007610ff057816 */ /* 0x000fe20000000005 */
[----:B------:R-:W-:Y:S02]  /*178d0*/  IMAD.MOV.U32 R7, RZ, RZ, -0x1 ;  /* 0xffffffffff077424 */ /* 0x000fe400078e00ff */
[----:B------:R-:W-:Y:S02]  /*178e0*/  IMAD.MOV.U32 R12, RZ, RZ, -0x1 ;  /* 0xffffffffff0c7424 */ /* 0x000fe400078e00ff */
[----:B------:R-:W-:Y:S01]  /*178f0*/  IMAD.MOV.U32 R6, RZ, RZ, -0x1 ;  /* 0xffffffffff067424 */ /* 0x000fe200078e00ff */
[----:B--2---:R-:W-:-:S04]  /*17900*/  ISETP.GE.U32.AND P0, PT, R18, UR4, PT ;  /* 0x0000000412007c0c */ /* 0x004fc8000bf06070 */
[----:B---3--:R-:W-:-:S13]  /*17910*/  ISETP.GE.U32.AND.EX P0, PT, R19, UR5, PT, P0 ;  /* 0x0000000513007c0c */ /* 0x008fda000bf06100 */
[----:B------:R-:W-:Y:S05]  /*17920*/  @P0 BRA `(.L_x_510) ;  /* 0x0000000400680947 */ /* 0x000fea0003800000 */
        /* <DEDUP_REMOVED lines=18> */
.L_x_511:
[-CC-:B------:R-:W-:Y:S01]  /*17a50*/  SHF.R.U64 R13, R10, R14.reuse, R11.reuse ;  /* 0x0000000e0a0d7219 */ /* 0x180fe2000000120b */
[----:B------:R-:W0:Y:S01]  /*17a60*/  LDC R12, c[0x0][0x618] ;  /* 0x00018600ff0c7b82 */ /* 0x000e220000000800 */
[----:B------:R-:W-:Y:S01]  /*17a70*/  SHF.R.U32.HI R3, RZ, R14, R11 ;  /* 0x0000000eff037219 */ /* 0x000fe2000001160b */
[----:B------:R-:W-:Y:S01]  /*17a80*/  ULDC UR4, c[0x0][0x150] ;  /* 0x0000540000047ab9 */ /* 0x000fe20000000800 */
[----:B------:R-:W-:Y:S01]  /*17a90*/  IADD3 R5, P0, RZ, -R13, RZ ;  /* 0x8000000dff057210 */ /* 0x000fe20007f1e0ff */
[----:B------:R-:W-:Y:S01]  /*17aa0*/  IMAD.MOV.U32 R6, RZ, RZ, R18 ;  /* 0x000000ffff067224 */ /* 0x000fe200078e0012 */
[----:B------:R-:W-:Y:S01]  /*17ab0*/  I2FP.F32.U32 R8, R2 ;  /* 0x0000000200087245 */ /* 0x000fe20000201000 */
[----:B------:R-:W-:Y:S02]  /*17ac0*/  IMAD.MOV.U32 R7, RZ, RZ, R19 ;  /* 0x000000ffff077224 */ /* 0x000fe400078e0013 */
[----:B------:R-:W1:Y:S01]  /*17ad0*/  LDC.64 R20, c[0x0][0x640] ;  /* 0x00019000ff147b82 */ /* 0x000e620000000a00 */
[----:B------:R-:W-:-:S02]  /*17ae0*/  IMAD.X R3, RZ, RZ, ~R3, P0 ;  /* 0x000000ffff037224 */ /* 0x000fc400000e0e03 */
[----:B------:R-:W-:Y:S01]  /*17af0*/  FMUL R9, R8, UR4 ;  /* 0x0000000408097c20 */ /* 0x000fe20008400000 */
[----:B------:R-:W-:Y:S01]  /*17b00*/  IMAD.WIDE.U32 R6, R5, R16, R6 ;  /* 0x0000001005067225 */ /* 0x000fe200078e0006 */
[----:B------:R-:W-:-:S03]  /*17b10*/  ULDC UR4, c[0x0][0x154] ;  /* 0x0000550000047ab9 */ /* 0x000fc60000000800 */
[----:B------:R-:W-:Y:S01]  /*17b20*/  IMAD R8, R3, R16, RZ ;  /* 0x0000001003087224 */ /* 0x000fe200078e02ff */
[----:B------:R-:W2:Y:S01]  /*17b30*/  LDC R11, c[0x0][0x144] ;  /* 0x00005100ff0b7b82 */ /* 0x000ea20000000800 */
[----:B------:R-:W3:Y:S02]  /*17b40*/  F2I.U32.TRUNC.NTZ R9, R9 ;  /* 0x0000000900097305 */ /* 0x000ee4000020f000 */
[----:B------:R-:W-:Y:S02]  /*17b50*/  IMAD R3, R5, R17, R8 ;  /* 0x0000001105037224 */ /* 0x000fe400078e0208 */
[----:B------:R-:W-:Y:S02]  /*17b60*/  IMAD.MOV.U32 R8, RZ, RZ, 0x1 ;  /* 0x00000001ff087424 */ /* 0x000fe400078e00ff */
[----:B------:R-:W-:Y:S01]  /*17b70*/  IMAD.IADD R3, R7, 0x1, R3 ;  /* 0x0000000107037824 */ /* 0x000fe200078e0203 */
[----:B------:R-:W4:Y:S04]  /*17b80*/  LDC R14, c[0x0][0x608] ;  /* 0x00018200ff0e7b82 */ /* 0x000f280000000800 */
[----:B0-----:R-:W-:-:S02]  /*17b90*/  SHF.R.U64 R10, R6, R12, R3 ;  /* 0x0000000c060a7219 */ /* 0x001fc40000001203 */
[----:B------:R-:W-:Y:S02]  /*17ba0*/  I2FP.F32.U32 R6, R4 ;  /* 0x0000000400067245 */ /* 0x000fe40000201000 */
[----:B------:R-:W0:Y:S01]  /*17bb0*/  LDC R19, c[0x0][0x658] ;  /* 0x00019600ff137b82 */ /* 0x000e220000000800 */
[----:B-1----:R-:W-:Y:S01]  /*17bc0*/  ISETP.NE.U32.AND P0, PT, R20, RZ, PT ;  /* 0x000000ff1400720c */ /* 0x002fe20003f05070 */
[----:B---3--:R-:W-:Y:S01]  /*17bd0*/  IMAD.MOV R5, RZ, RZ, -R9 ;  /* 0x000000ffff057224 */ /* 0x008fe200078e0a09 */
[----:B------:R-:W-:Y:S01]  /*17be0*/  SHF.R.U32.HI R3, RZ, R12, R3 ;  /* 0x0000000cff037219 */ /* 0x000fe20000011603 */
[----:B------:R-:W-:Y:S01]  /*17bf0*/  FMUL R6, R6, UR4 ;  /* 0x0000000406067c20 */ /* 0x000fe20008400000 */
[----:B------:R-:W-:Y:S01]  /*17c00*/  ISETP.NE.AND.EX P0, PT, R21, RZ, PT, P0 ;  /* 0x000000ff1500720c */ /* 0x000fe20003f05300 */
[----:B------:R-:W-:Y:S02]  /*17c10*/  IMAD.MOV.U32 R12, RZ, RZ, -0x1 ;  /* 0xffffffffff0c7424 */ /* 0x000fe400078e00ff */
[----:B------:R-:W1:Y:S01]  /*17c20*/  LDC R17, c[0x0][0x148] ;  /* 0x00005200ff117b82 */ /* 0x000e620000000800 */
[----:B--2---:R-:W-:-:S07]  /*17c30*/  IMAD R18, R11, R5, R2 ;  /* 0x000000050b127224 */ /* 0x004fce00078e0202 */
[----:B------:R-:W2:Y:S01]  /*17c40*/  LDC R16, c[0x0][0x600] ;  /* 0x00018000ff107b82 */ /* 0x000ea20000000800 */
[-CC-:B----4-:R-:W-:Y:S02]  /*17c50*/  SHF.R.U64 R15, R10, R14.reuse, R3.reuse ;  /* 0x0000000e0a0f7219 */ /* 0x190fe40000001203 */
[----:B------:R-:W-:Y:S02]  /*17c60*/  SHF.R.U32.HI R2, RZ, R14, R3 ;  /* 0x0000000eff027219 */ /* 0x000fe40000011603 */
[----:B------:R3:W4:Y:S03]  /*17c70*/  F2I.U32.TRUNC.NTZ R14, R6 ;  /* 0x00000006000e7305 */ /* 0x000726000020f000 */
[----:B------:R-:W1:Y:S01]  /*17c80*/  LDC R22, c[0x0][0x648] ;  /* 0x00019200ff167b82 */ /* 0x000e620000000800 */
[-C--:B0-----:R-:W-:Y:S02]  /*17c90*/  SHF.L.U32 R5, R12, R19.reuse, RZ ;  /* 0x000000130c057219 */ /* 0x081fe400000006ff */
[----:B------:R-:W-:-:S02]  /*17ca0*/  SHF.R.U64 R12, R15, R19, R2 ;  /* 0x000000130f0c7219 */ /* 0x000fc40000001202 */
[-C--:B------:R-:W-:Y:S02]  /*17cb0*/  SHF.R.U32.HI R3, RZ, R19.reuse, R2 ;  /* 0x00000013ff037219 */ /* 0x080fe40000011602 */
[----:B------:R-:W-:Y:S01]  /*17cc0*/  SHF.L.U32 R19, R8, R19, RZ ;  /* 0x0000001308137219 */ /* 0x000fe200000006ff */
[----:B------:R-:W0:Y:S01]  /*17cd0*/  LDC R23, c[0x0][0x638] ;  /* 0x00018e00ff177b82 */ /* 0x000e220000000800 */
[----:B------:R-:W-:Y:S01]  /*17ce0*/  LOP3.LUT R24, RZ, R5, RZ, 0x33, !PT ;  /* 0x00000005ff187212 */ /* 0x000fe200078e33ff */
[----:B------:R-:W-:-:S06]  /*17cf0*/  IMAD.MOV.U32 R2, RZ, RZ, R12 ;  /* 0x000000ffff027224 */ /* 0x000fcc00078e000c */
[----:B------:R-:W0:Y:S01]  /*17d00*/  LDC R25, c[0x0][0x610] ;  /* 0x00018400ff197b82 */ /* 0x000e220000000800 */
[----:B---34-:R-:W-:Y:S05]  /*17d10*/  @!P0 BRA `(.L_x_512) ;  /* 0x0000000000288947 */ /* 0x018fea0003800000 */
        /* <DEDUP_REMOVED lines=10> */
.L_x_512:
[----:B------:R-:W3:Y:S01]  /*17dc0*/  LDC R5, c[0x0][0x65c] ;  /* 0x00019700ff057b82 */ /* 0x000ee20000000800 */
[----:B-1----:R-:W-:Y:S01]  /*17dd0*/  SHF.R.U64 R3, R2, R22, R3 ;  /* 0x0000001602037219 */ /* 0x002fe20000001203 */
[----:B--2---:R-:W-:Y:S01]  /*17de0*/  VIADD R9, R16, 0xffffffff ;  /* 0xffffffff10097836 */ /* 0x004fe20000000000 */
[----:B------:R-:W-:Y:S01]  /*17df0*/  LOP3.LUT R2, R15, R24, RZ, 0xc0, !PT ;  /* 0x000000180f027212 */ /* 0x000fe200078ec0ff */
[----:B------:R-:W-:Y:S02]  /*17e00*/  IMAD.MOV R14, RZ, RZ, -R14 ;  /* 0x000000ffff0e7224 */ /* 0x000fe400078e0a0e */
[----:B------:R-:W-:Y:S02]  /*17e10*/  IMAD.MOV.U32 R6, RZ, RZ, R13 ;  /* 0x000000ffff067224 */ /* 0x000fe400078e000d */
[----:B------:R-:W-:Y:S01]  /*17e20*/  IMAD R7, R19, R3, R2 ;  /* 0x0000000313077224 */ /* 0x000fe200078e0202 */
[----:B---3--:R-:W-:Y:S01]  /*17e30*/  ISETP.NE.AND P0, PT, R5, 0x1, PT ;  /* 0x000000010500780c */ /* 0x008fe20003f05270 */
[----:B------:R-:W-:Y:S01]  /*17e40*/  IMAD.MOV R5, RZ, RZ, -R3 ;  /* 0x000000ffff057224 */ /* 0x000fe200078e0a03 */
[----:B------:R-:W-:-:S03]  /*17e50*/  LOP3.LUT R3, R10, R9, RZ, 0xc0, !PT ;  /* 0x000000090a037212 */ /* 0x000fc600078ec0ff */
[----:B0-----:R-:W-:Y:S02]  /*17e60*/  IMAD R2, R5, R23, R12 ;  /* 0x0000001705027224 */ /* 0x001fe400078e020c */
[----:B------:R-:W-:Y:S02]  /*17e70*/  IMAD.MOV.U32 R5, RZ, RZ, 0x1 ;  /* 0x00000001ff057424 */ /* 0x000fe400078e00ff */
[----:B------:R-:W-:-:S04]  /*17e80*/  IMAD R2, R2, R16, R3 ;  /* 0x0000001002027224 */ /* 0x000fc800078e0203 */
[----:B------:R-:W-:-:S04]  /*17e90*/  @P0 IMAD R18, R17, R14, R4 ;  /* 0x0000000e11120224 */ /* 0x000fc800078e0204 */
[----:B------:R-:W-:-:S05]  /*17ea0*/  IMAD R7, R7, R25, R18 ;  /* 0x0000001907077224 */ /* 0x000fca00078e0212 */
[----:B------:R-:W-:Y:S02]  /*17eb0*/  SEL R12, R2, R7, !P0 ;  /* 0x00000007020c7207 */ /* 0x000fe40004000000 */
[----:B------:R-:W-:-:S07]  /*17ec0*/  SEL R7, R7, R2, !P0 ;  /* 0x0000000207077207 */ /* 0x000fce0004000000 */
.L_x_510:
[----:B------:R-:W-:-:S08]  /*17ed0*/  NOP ;  /* 0x0000000000007918 */ /* 0x000fd00000000000 */
[----:B------:R-:W0:-:S00]  /*17ee0*/  USETMAXREG.DEALLOC.CTAPOOL 0x28 ;  /* 0x00000028000079c8 */ /* 0x000e0000080e0500 */
[----:B0-----:R-:W-:-:S13]  /*17ef0*/  ISETP.NE.AND P0, PT, R0, RZ, PT ;  /* 0x000000ff0000720c */ /* 0x001fda0003f05270 */
[----:B------:R-:W-:Y:S05]  /*17f00*/  @P0 EXIT ;  /* 0x000000000000094d */ /* 0x000fea0003800000 */
[----:B------:R-:W-:Y:S01]  /*17f10*/  LOP3.LUT P0, RZ, R5, 0xff, RZ, 0xc0, !PT ;  /* 0x000000ff05ff7812 */ /* 0x000fe2000780c0ff */
[----:B------:R-:W-:Y:S02]  /*17f20*/  IMAD.MOV.U32 R8, RZ, RZ, 0x1 ;  /* 0x00000001ff087424 */ /* 0x000fe400078e00ff */
[----:B------:R-:W-:-:S10]  /*17f30*/  IMAD.MOV.U32 R0, RZ, RZ, RZ ;  /* 0x000000ffff007224 */ /* 0x000fd400078e00ff */
[----:B------:R-:W-:Y:S05]  /*17f40*/  @!P0 BRA `(.L_x_513) ;  /* 0x0000000c00588947 */ /* 0x000fea0003800000 */
[----:B------:R-:W2:Y:S01]  /*17f50*/  LDL R2, [R1+0xb0] ;  /* 0x0000b00001027983 */ /* 0x000ea20000100800 */
[----:B------:R-:W0:Y:S01]  /*17f60*/  LDC R0, c[0x0][0x28c] ;  /* 0x0000a300ff007b82 */ /* 0x000e220000000800 */
[----:B------:R-:W-:Y:S01]  /*17f70*/  ULDC UR5, c[0x0][0x600] ;  /* 0x0001800000057ab9 */ /* 0x000fe20000000800 */
[----:B------:R-:W-:Y:S01]  /*17f80*/  ULDC UR4, c[0x0][0xc] ;  /* 0x0000030000047ab9 */ /* 0x000fe20000000800 */
[----:B------:R-:W1:Y:S01]  /*17f90*/  S2R R4, SR_TID.X ;  /* 0x0000000000047919 */ /* 0x000e620000002100 */
[----:B------:R-:W-:Y:S01]  /*17fa0*/  UIADD3 UR16, UR5, -0x1, URZ ;  /* 0xffffffff05107890 */ /* 0x000fe2000fffe03f */
[----:B------:R-:W-:Y:S01]  /*17fb0*/  BSSY B0, `(.L_x_513) ;  /* 0x00000cf000007945 */ /* 0x000fe20003800000 */
[----:B------:R-:W-:Y:S01]  /*17fc0*/  ULDC UR6, c[0x0][0x658] ;  /* 0x0001960000067ab9 */ /* 0x000fe20000000800 */
[----:B------:R-:W-:Y:S01]  /*17fd0*/  ULDC UR5, c[0x0][0x10] ;  /* 0x0000040000057ab9 */ /* 0x000fe20000000800 */
[----:B------:R-:W-:Y:S01]  /*17fe0*/  UMOV UR7, 0xffffffff ;  /* 0xffffffff00077882 */ /* 0x000fe20000000000 */
[----:B------:R-:W-:Y:S01]  /*17ff0*/  UMOV UR8, 0x1 ;  /* 0x0000000100087882 */ /* 0x000fe20000000000 */
[----:B------:R-:W-:Y:S01]  /*18000*/  UIMAD.WIDE.U32 UR4, UR4, UR5, URZ ;  /* 0x00000005040472a5 */ /* 0x000fe2000f8e003f */
[----:B------:R-:W-:Y:S01]  /*18010*/  IMAD.MOV.U32 R10, RZ, RZ, 0x1 ;  /* 0x00000001ff0a7424 */ /* 0x000fe200078e00ff */
[----:B------:R-:W-:Y:S01]  /*18020*/  USHF.L.U32 UR7, UR7, UR6, URZ ;  /* 0x0000000607077299 */ /* 0x000fe2000800063f */
[----:B------:R-:W-:Y:S01]  /*18030*/  IMAD.MOV.U32 R8, RZ, RZ, 0x1 ;  /* 0x00000001ff087424 */ /* 0x000fe200078e00ff */
[----:B------:R-:W-:-:S02]  /*18040*/  USHF.L.U32 UR18, UR8, UR6, URZ ;  /* 0x0000000608127299 */ /* 0x000fc4000800063f */
[----:B------:R-:W-:Y:S01]  /*18050*/  ULOP3.LUT UR17, URZ, UR7, URZ, 0x33, !UPT ;  /* 0x000000073f117292 */ /* 0x000fe2000f8e333f */
[----:B------:R-:W-:Y:S01]  /*18060*/  ULDC UR6, c[0x0][0x14] ;  /* 0x0000050000067ab9 */ /* 0x000fe20000000800 */
[----:B------:R-:W-:Y:S01]  /*18070*/  ULDC.64 UR22, c[0x0][0x198] ;  /* 0x0000660000167ab9 */ /* 0x000fe20000000a00 */
[----:B------:R-:W-:Y:S02]  /*18080*/  UIMAD.WIDE.U32 UR20, UR4, UR6, URZ ;  /* 0x00000006041472a5 */ /* 0x000fe4000f8e003f */
[----:B------:R-:W-:Y:S01]  /*18090*/  UIMAD UR13, UR5, UR6, URZ ;  /* 0x00000006050d72a4 */ /* 0x000fe2000f8e023f */
[----:B0-----:R-:W-:-:S03]  /*180a0*/  VIADD R0, R0, 0x1f ;  /* 0x0000001f00007836 */ /* 0x001fc60000000000 */
[----:B------:R-:W-:Y:S02]  /*180b0*/  UIADD3 UR13, UR21, UR13, URZ ;  /* 0x0000000d150d7290 */ /* 0x000fe4000fffe03f */
[----:B------:R-:W-:-:S04]  /*180c0*/  SHF.R.S32.HI R3, RZ, 0x1f, R0 ;  /* 0x0000001fff037819 */ /* 0x000fc80000011400 */
[----:B------:R-:W-:Y:S01]  /*180d0*/  LEA.HI R3, R3, R0, RZ, 0x5 ;  /* 0x0000000003037211 */ /* 0x000fe200078f28ff */
[----:B------:R-:W-:Y:S01]  /*180e0*/  IMAD.MOV.U32 R0, RZ, RZ, RZ ;  /* 0x000000ffff007224 */ /* 0x000fe200078e00ff */
[C---:B-1----:R-:W-:Y:S02]  /*180f0*/  LOP3.LUT P2, RZ, R4.reuse, 0x7f, RZ, 0xc0, !PT ;  /* 0x0000007f04ff7812 */ /* 0x042fe4000784c0ff */
[----:B------:R-:W-:Y:S02]  /*18100*/  SHF.R.S32.HI R11, RZ, 0x5, R3 ;  /* 0x00000005ff0b7819 */ /* 0x000fe40000011403 */
[----:B------:R-:W-:-:S03]  /*18110*/  LOP3.LUT P0, RZ, R4, 0x1f, RZ, 0xc0, !PT ;  /* 0x0000001f04ff7812 */ /* 0x000fc6000780c0ff */
[----:B------:R-:W-:Y:S01]  /*18120*/  VIADD R9, R11, 0x1 ;  /* 0x000000010b097836 */ /* 0x000fe20000000000 */
[----:B------:R-:W-:Y:S02]  /*18130*/  PLOP3.LUT P0, PT, P0, P2, PT, 0x8a, 0x0 ;  /* 0x000000000000781c */ /* 0x000fe40000705172 */
[----:B--2---:R-:W-:-:S11]  /*18140*/  LOP3.LUT R13, R2, 0x2, RZ, 0xfc, !PT ;  /* 0x00000002020d7812 */ /* 0x004fd600078efcff */
.L_x_525:
[----:B------:R-:W-:-:S03]  /*18150*/  UMOV UR4, 0xffffffff ;  /* 0xffffffff00047882 */ /* 0x000fc60000000000 */
[----:B------:R-:W-:Y:S05]  /*18160*/  BRA.DIV UR4, `(.L_x_514) ;  /* 0x0000001204507947 */ /* 0x000fea000b800000 */
[----:B------:R-:W-:-:S13]  /*18170*/  ELECT P6, URZ, PT ;  /* 0x00000000003f782f */ /* 0x000fda00038c0000 */
.L_x_540:
[----:B------:R-:W0:Y:S01]  /*18180*/  LDC R2, c[0x0][0x28c] ;  /* 0x0000a300ff027b82 */ /* 0x000e220000000800 */
[----:B------:R-:W-:Y:S01]  /*18190*/  BSSY B1, `(.L_x_515) ;  /* 0x0000037000017945 */ /* 0x000fe20003800000 */
[----:B0-----:R-:W-:-:S13]  /*181a0*/  ISETP.LT.OR P6, PT, R2, 0x1, !P6 ;  /* 0x000000010200780c */ /* 0x001fda00077c1670 */
[----:B------:R-:W-:Y:S05]  /*181b0*/  @P6 BRA `(.L_x_516) ;  /* 0x0000000000d06947 */ /* 0x000fea0003800000 */
[----:B------:R-:W-:Y:S02]  /*181c0*/  IMAD R14, R12, 0xf0, RZ ;  /* 0x000000f00c0e7824 */ /* 0x000fe400078e02ff */
[----:B------:R-:W-:Y:S02]  /*181d0*/  IMAD R15, R7, 0xc0, RZ ;  /* 0x000000c0070f7824 */ /* 0x000fe400078e02ff */
[----:B------:R-:W-:Y:S02]  /*181e0*/  IMAD.MOV.U32 R16, RZ, RZ, RZ ;  /* 0x000000ffff107224 */ /* 0x000fe400078e00ff */
[----:B------:R-:W-:Y:S02]  /*181f0*/  IMAD.MOV.U32 R2, RZ, RZ, R9 ;  /* 0x000000ffff027224 */ /* 0x000fe400078e0009 */
[----:B------:R-:W-:Y:S02]  /*18200*/  IMAD.MOV.U32 R3, RZ, RZ, R8 ;  /* 0x000000ffff037224 */ /* 0x000fe400078e0008 */
[----:B------:R-:W-:-:S07]  /*18210*/  IMAD.MOV.U32 R4, RZ, RZ, R0 ;  /* 0x000000ffff047224 */ /* 0x000fce00078e0000 */
.L_x_520:
[----:B------:R-:W0:Y:S01]  /*18220*/  S2R R12, SR_CgaCtaId ;  /* 0x00000000000c7919 */ /* 0x000e220000008800 */
[----:B------:R-:W-:Y:S01]  /*18230*/  MOV R5, 0x400 ;  /* 0x0000040000057802 */ /* 0x000fe20000000f00 */
[----:B------:R-:W1:Y:S03]  /*18240*/  @!P2 LDC R7, c[0x0][0x500] ;  /* 0x00014000ff07ab82 */ /* 0x000e660000000800 */
[----:B0-----:R-:W-:Y:S02]  /*18250*/  LEA R17, R12, R5, 0x18 ;  /* 0x000000050c117211 */ /* 0x001fe400078ec0ff */
[----:B------:R-:W-:-:S03]  /*18260*/  SHF.L.U32 R5, R3, 0x1f, RZ ;  /* 0x0000001f03057819 */ /* 0x000fc600000006ff */
[----:B------:R-:W-:-:S04]  /*18270*/  IMAD R12, R4, 0x8, R17 ;  /* 0x00000008040c7824 */ /* 0x000fc800078e0211 */
[----:B------:R-:W0:Y:S02]  /*18280*/  SYNCS.PHASECHK.TRANS64.TRYWAIT P1, [R12+URZ+0x40], R5 ;  /* 0x000040050c0075a7 */ /* 0x000e24000802017f */
[----:B01----:R-:W-:Y:S05]  /*18290*/  @!P1 BRA `(.L_x_517) ;  /* 0x0000001000249947 */ /* 0x003fea0003800000 */
.L_x_541:
[----:B0-----:R-:W-:Y:S01]  /*182a0*/  PRMT R5, R13, 0x9910, RZ ;  /* 0x000099100d057816 */ /* 0x001fe200000000ff */
[----:B------:R0:W-:Y:S03]  /*182b0*/  @!P2 SYNCS.ARRIVE.TRANS64 RZ, [R12+URZ], R7 ;  /* 0x000000070cffa9a7 */ /* 0x0001e6000800003f */
[----:B------:R-:W-:-:S13]  /*182c0*/  ISETP.NE.AND P1, PT, R5, 0x2, PT ;  /* 0x000000020500780c */ /* 0x000fda0003f25270 */
[----:B0-----:R-:W-:Y:S05]  /*182d0*/  @P1 BRA `(.L_x_518) ;  /* 0x0000000000041947 */ /* 0x001fea0003800000 */
[----:B------:R-:W-:Y:S01]  /*182e0*/  BPT.TRAP 0x1 ;  /* 0x000000040000795c */ /* 0x000fe20000300000 */
.L_x_518:
[----:B------:R-:W-:Y:S05]  /*182f0*/  @P0 BRA `(.L_x_519) ;  /* 0x0000000000040947 */ /* 0x000fea0003800000 */
[----:B------:R-:W-:Y:S01]  /*18300*/  BPT.TRAP 0x1 ;  /* 0x000000040000795c */ /* 0x000fe20000300000 */
.L_x_519:
[--C-:B------:R-:W-:Y:S01]  /*18310*/  IMAD R5, R4, 0x3000, R17.reuse ;  /* 0x0000300004057824 */ /* 0x100fe200078e0211 */
[----:B------:R-:W-:Y:S01]  /*18320*/  R2UR UR9, R12 ;  /* 0x000000000c0972ca */ /* 0x000fe200000e0000 */
[----:B------:R-:W-:Y:S01]  /*18330*/  IMAD R17, R4, 0x3c00, R17 ;  /* 0x00003c0004117824 */ /* 0x000fe200078e0211 */
[----:B------:R-:W-:Y:S01]  /*18340*/  UIADD3 UR4, UP0, UR22, 0xf0, URZ ;  /* 0x000000f016047890 */ /* 0x000fe2000ff1e03f */
[----:B------:R-:W-:Y:S01]  /*18350*/  VIADD R2, R2, 0xffffffff ;  /* 0xffffffff02027836 */ /* 0x000fe20000000000 */
[----:B------:R-:W-:Y:S01]  /*18360*/  R2UR UR5, R5 ;  /* 0x00000000050572ca */ /* 0x000fe200000e0000 */
[----:B------:R-:W-:Y:S01]  /*18370*/  UIADD3 UR24, UP1, UR22, 0x1f0, URZ ;  /* 0x000001f016187890 */ /* 0x000fe2000ff3e03f */
[----:B------:R-:W-:Y:S01]  /*18380*/  R2UR UR8, R17 ;  /* 0x00000000110872ca */ /* 0x000fe200000e0000 */
[----:B------:R-:W-:Y:S01]  /*18390*/  VIADD R4, R4, 0x1 ;  /* 0x0000000104047836 */ /* 0x000fe20000000000 */
[----:B------:R-:W-:Y:S01]  /*183a0*/  R2UR UR11, R15 ;  /* 0x000000000f0b72ca */ /* 0x000fe200000e0000 */
[----:B------:R-:W-:Y:S01]  /*183b0*/  UIADD3.X UR25, URZ, UR23, URZ, UP1, !UPT ;  /* 0x000000173f197290 */ /* 0x000fe20008ffe43f */
[----:B------:R-:W-:Y:S01]  /*183c0*/  R2UR UR10, R16 ;  /* 0x00000000100a72ca */ /* 0x000fe200000e0000 */
[----:B------:R-:W-:Y:S01]  /*183d0*/  UMOV UR6, 0x0 ;  /* 0x0000000000067882 */ /* 0x000fe20000000000 */
[----:B------:R-:W-:Y:S01]  /*183e0*/  R2UR UR12, R6 ;  /* 0x00000000060c72ca */ /* 0x000fe200000e0000 */
[----:B------:R-:W-:Y:S01]  /*183f0*/  UMOV UR7, 0x10000000 ;  /* 0x1000000000077882 */ /* 0x000fe20000000000 */
[----:B------:R-:W-:Y:S01]  /*18400*/  R2UR UR19, R14 ;  /* 0x000000000e1372ca */ /* 0x000fe200000e0000 */
[----:B------:R-:W-:Y:S01]  /*18410*/  VIADD R16, R16, 0x20 ;  /* 0x0000002010107836 */ /* 0x000fe20000000000 */
[----:B------:R-:W-:Y:S01]  /*18420*/  ISETP.GT.AND P3, PT, R2, 0x1, PT ;  /* 0x000000010200780c */ /* 0x000fe20003f64270 */
[----:B------:R-:W-:Y:S01]  /*18430*/  UIADD3 UR14, UR5, 0x180, URZ ;  /* 0x00000180050e7890 */ /* 0x000fe2000fffe03f */
[----:B------:R-:W-:Y:S01]  /*18440*/  ISETP.NE.AND P1, PT, R4, 0x8, PT ;  /* 0x000000080400780c */ /* 0x000fe20003f25270 */
[----:B------:R-:W-:-:S02]  /*18450*/  UIADD3.X UR5, URZ, UR23, URZ, UP0, !UPT ;  /* 0x000000173f057290 */ /* 0x000fc400087fe43f */
[----:B------:R-:W-:Y:S01]  /*18460*/  UIADD3 UR15, UR8, 0x18180, URZ ;  /* 0x00018180080f7890 */ /* 0x000fe2000fffe03f */
[----:B------:R-:W-:Y:S02]  /*18470*/  SEL R12, RZ, 0x1, P1 ;  /* 0x00000001ff0c7807 */ /* 0x000fe40000800000 */
[----:B------:R-:W-:Y:S01]  /*18480*/  UMOV UR8, UR14 ;  /* 0x0000000e00087c82 */ /* 0x000fe20008000000 */
[----:B------:R-:W-:Y:S02]  /*18490*/  SEL R4, R4, RZ, P1 ;  /* 0x000000ff04047207 */ /* 0x000fe40000800000 */
[----:B------:R-:W-:Y:S01]  /*184a0*/  LOP3.LUT R3, R3, R12, RZ, 0x3c, !PT ;  /* 0x0000000c03037212 */ /* 0x000fe200078e3cff */
[----:B------:R0:W-:Y:S02]  /*184b0*/  UTMALDG.3D [UR8], [UR4], desc[UR6] ;  /* 0x00000608040075b4 */ /* 0x0001e40008011000 */
[----:B0-----:R-:W-:Y:S01]  /*184c0*/  UMOV UR8, UR15 ;  /* 0x0000000f00087c82 */ /* 0x001fe20008000000 */
[----:B------:R-:W-:-:S02]  /*184d0*/  UMOV UR11, UR19 ;  /* 0x00000013000b7c82 */ /* 0x000fc40008000000 */
[----:B------:R0:W-:Y:S02]  /*184e0*/  UTMALDG.3D [UR8], [UR24], desc[UR6] ;  /* 0x00000608180075b4 */ /* 0x0001e40008011000 */
[----:B0-----:R-:W-:Y:S05]  /*184f0*/  @P3 BRA `(.L_x_520) ;  /* 0xfffffffc00483947 */ /* 0x001fea000383ffff */
.L_x_516:
[----:B------:R-:W-:Y:S05]  /*18500*/  BSYNC B1 ;  /* 0x0000000000017941 */ /* 0x000fea0003800000 */
.L_x_515:
[----:B------:R-:W2:Y:S01]  /*18510*/  LDL.LU R18, [R1+0xb8] ;  /* 0x0000b80001127983 */ /* 0x000ea20000300800 */
[----:B------:R-:W-:Y:S01]  /*18520*/  LOP3.LUT P3, RZ, R10, 0xff, RZ, 0xc0, !PT ;  /* 0x000000ff0aff7812 */ /* 0x000fe2000786c0ff */
[C---:B------:R-:W-:Y:S01]  /*18530*/  IMAD.IADD R0, R11.reuse, 0x1, R0 ;  /* 0x000000010b007824 */ /* 0x040fe200078e0200 */
[----:B------:R-:W-:Y:S01]  /*18540*/  ULDC.64 UR4, c[0x0][0x650] ;  /* 0x0001940000047ab9 */ /* 0x000fe20000000a00 */
[----:B------:R-:W3:Y:S01]  /*18550*/  LDL.LU R17, [R1+0xbc] ;  /* 0x0000bc0001117983 */ /* 0x000ee20000300800 */
[----:B------:R-:W-:Y:S01]  /*18560*/  BSSY B1, `(.L_x_521) ;  /* 0x0000071000017945 */ /* 0x000fe20003800000 */
[----:B------:R-:W-:Y:S01]  /*18570*/  IMAD.MOV.U32 R7, RZ, RZ, -0x1 ;  /* 0xffffffffff077424 */ /* 0x000fe200078e00ff */
[----:B------:R-:W-:Y:S01]  /*18580*/  ISETP.GT.U32.AND P1, PT, R0, 0x7, PT ;  /* 0x000000070000780c */ /* 0x000fe20003f24070 */
[----:B------:R-:W-:Y:S01]  /*18590*/  IMAD.MOV.U32 R12, RZ, RZ, -0x1 ;  /* 0xffffffffff0c7424 */ /* 0x000fe200078e00ff */
[----:B------:R-:W-:Y:S01]  /*185a0*/  SHF.R.U32.HI R2, RZ, 0x3, R0 ;  /* 0x00000003ff027819 */ /* 0x000fe20000011600 */
[----:B------:R-:W-:Y:S01]  /*185b0*/  IMAD.MOV.U32 R6, RZ, RZ, -0x1 ;  /* 0xffffffffff067424 */ /* 0x000fe200078e00ff */
[----:B------:R-:W-:-:S02]  /*185c0*/  ISETP.LT.U32.AND P1, PT, R11, 0x8, P1 ;  /* 0x000000080b00780c */ /* 0x000fc40000f21070 */
[----:B------:R-:W-:Y:S01]  /*185d0*/  LOP3.LUT R2, R2, 0x1, RZ, 0xc0, !PT ;  /* 0x0000000102027812 */ /* 0x000fe200078ec0ff */
[----:B------:R-:W0:Y:S01]  /*185e0*/  @P3 S2R R4, SR_CgaCtaId ;  /* 0x0000000000043919 */ /* 0x000e220000008800 */
[----:B------:R-:W-:Y:S02]  /*185f0*/  @P3 MOV R3, 0x400 ;  /* 0x0000040000033802 */ /* 0x000fe40000000f00 */
[----:B------:R-:W-:Y:S02]  /*18600*/  LOP3.LUT R0, R0, 0x7, RZ, 0xc0, !PT ;  /* 0x0000000700007812 */ /* 0x000fe400078ec0ff */
[----:B------:R-:W-:Y:S02]  /*18610*/  PRMT R10, RZ, 0x7610, R10 ;  /* 0x00007610ff0a7816 */ /* 0x000fe4000000000a */
[----:B0-----:R-:W-:-:S04]  /*18620*/  @P3 LEA R3, R4, R3, 0x18 ;  /* 0x0000000304033211 */ /* 0x001fc800078ec0ff */
[----:B------:R0:W-:Y:S01]  /*18630*/  @P3 SYNCS.ARRIVE.TRANS64.A1T0 RZ, [R3+URZ+0x98], RZ ;  /* 0x000098ff03ff39a7 */ /* 0x0001e2000810003f */
[----:B------:R-:W-:-:S04]  /*18640*/  ISETP.NE.U32.AND P3, PT, R2, 0x1, PT ;  /* 0x000000010200780c */ /* 0x000fc80003f65070 */
[----:B------:R-:W-:Y:S02]  /*18650*/  ISETP.GT.U32.AND P3, PT, R11, 0x7, !P3 ;  /* 0x000000070b00780c */ /* 0x000fe40005f64070 */
[----:B0-----:R-:W-:Y:S02]  /*18660*/  SEL R3, RZ, 0x1, !P1 ;  /* 0x00000001ff037807 */ /* 0x001fe40004800000 */
[----:B------:R-:W-:-:S04]  /*18670*/  SEL R2, RZ, 0x1, !P3 ;  /* 0x00000001ff027807 */ /* 0x000fc80005800000 */
[----:B------:R-:W-:Y:S02]  /*18680*/  LOP3.LUT R8, R2, R8, R3, 0x96, !PT ;  /* 0x0000000802087212 */ /* 0x000fe400078e9603 */
[----:B------:R-:W-:Y:S02]  /*18690*/  PRMT R2, RZ, 0x7610, R2 ;  /* 0x00007610ff027816 */ /* 0x000fe40000000002 */
[----:B---3--:R-:W-:-:S04]  /*186a0*/  IADD3 R17, P4, R17, UR20, RZ ;  /* 0x0000001411117c10 */ /* 0x008fc8000ff9e0ff */
[----:B--2---:R-:W-:Y:S01]  /*186b0*/  IADD3.X R18, R18, UR13, RZ, P4, !PT ;  /* 0x0000000d12127c10 */ /* 0x004fe2000a7fe4ff */
[----:B------:R0:W-:Y:S01]  /*186c0*/  STL [R1+0xbc], R17 ;  /* 0x0000bc1101007387 */ /* 0x0001e20000100800 */
[----:B------:R-:W-:-:S03]  /*186d0*/  ISETP.GE.U32.AND P4, PT, R17, UR4, PT ;  /* 0x0000000411007c0c */ /* 0x000fc6000bf86070 */
[----:B------:R0:W-:Y:S01]  /*186e0*/  STL [R1+0xb8], R18 ;  /* 0x0000b81201007387 */ /* 0x0001e20000100800 */
[----:B------:R-:W-:-:S13]  /*186f0*/  ISETP.GE.U32.AND.EX P1, PT, R18, UR5, PT, P4 ;  /* 0x0000000512007c0c */ /* 0x000fda000bf26140 */
[----:B0-----:R-:W-:Y:S05]  /*18700*/  @P1 BRA `(.L_x_522) ;  /* 0x0000000400581947 */ /* 0x001fea0003800000 */
[----:B------:R-:W-:Y:S01]  /*18710*/  ULDC.64 UR4, c[0x0][0x628] ;  /* 0x00018a0000047ab9 */ /* 0x000fe20000000a00 */
[----:B------:R-:W0:Y:S01]  /*18720*/  S2R R14, SR_CTAID.X ;  /* 0x00000000000e7919 */ /* 0x000e220000002500 */
[----:B------:R-:W-:Y:S01]  /*18730*/  ISETP.NE.U32.AND P1, PT, RZ, UR4, PT ;  /* 0x00000004ff007c0c */ /* 0x000fe2000bf25070 */
[----:B------:R-:W-:Y:S01]  /*18740*/  ULDC UR7, c[0x0][0x630] ;  /* 0x00018c0000077ab9 */ /* 0x000fe20000000800 */
[----:B------:R-:W-:Y:S01]  /*18750*/  IMAD.MOV.U32 R2, RZ, RZ, R17 ;  /* 0x000000ffff027224 */ /* 0x000fe200078e0011 */
[----:B------:R-:W1:Y:S01]  /*18760*/  S2R R12, SR_CTAID.Y ;  /* 0x00000000000c7919 */ /* 0x000e620000002600 */
[----:B------:R-:W-:Y:S01]  /*18770*/  ISETP.NE.AND.EX P1, PT, RZ, UR5, PT, P1 ;  /* 0x00000005ff007c0c */ /* 0x000fe2000bf25310 */
[----:B------:R-:W-:-:S12]  /*18780*/  IMAD.MOV.U32 R3, RZ, RZ, R18 ;  /* 0x000000ffff037224 */ /* 0x000fd800078e0012 */
[----:B------:R-:W-:Y:S05]  /*18790*/  @!P1 BRA `(.L_x_523) ;  /* 0x0000000000289947 */ /* 0x000fea0003800000 */
[----:B------:R-:W-:Y:S02]  /*187a0*/  ULDC UR6, c[0x0][0x634] ;  /* 0x00018d0000067ab9 */ /* 0x000fe40000000800 */
[----:B------:R-:W-:-:S05]  /*187b0*/  IADD3 R7, P1, R17, UR6, RZ ;  /* 0x0000000611077c10 */ /* 0x000fca000ff3e0ff */
[----:B------:R-:W-:-:S04]  /*187c0*/  IMAD.X R15, RZ, RZ, R18, P1 ;  /* 0x000000ffff0f7224 */ /* 0x000fc800008e0612 */
[----:B------:R-:W-:-:S04]  /*187d0*/  IMAD.WIDE.U32 R4, R15, UR4, RZ ;  /* 0x000000040f047c25 */ /* 0x000fc8000f8e00ff */
[----:B------:R-:W-:-:S04]  /*187e0*/  IMAD.WIDE.U32 R4, P1, R7, UR5, R4 ;  /* 0x0000000507047c25 */ /* 0x000fc8000f820004 */
[----:B------:R-:W-:-:S04]  /*187f0*/  IMAD.WIDE.U32 R6, R7, UR4, RZ ;  /* 0x0000000407067c25 */ /* 0x000fc8000f8e00ff */
[----:B------:R-:W-:Y:S01]  /*18800*/  IMAD.X R3, RZ, RZ, RZ, P1 ;  /* 0x000000ffff037224 */ /* 0x000fe200008e06ff */
[----:B------:R-:W-:Y:S01]  /*18810*/  IADD3 RZ, P1, R7, R4, RZ ;  /* 0x0000000407ff7210 */ /* 0x000fe20007f3e0ff */
[----:B------:R-:W-:-:S04]  /*18820*/  IMAD.MOV.U32 R2, RZ, RZ, R5 ;  /* 0x000000ffff027224 */ /* 0x000fc800078e0005 */
[----:B------:R-:W-:-:S08]  /*18830*/  IMAD.WIDE.U32.X R2, R15, UR5, R2, P1 ;  /* 0x000000050f027c25 */ /* 0x000fd000088e0402 */
.L_x_523:
[--C-:B------:R-:W-:Y:S01]  /*18840*/  SHF.R.U64 R6, R2, UR7, R3.reuse ;  /* 0x0000000702067c19 */ /* 0x100fe20008001203 */
[----:B------:R-:W-:Y:S01]  /*18850*/  ULDC.64 UR4, c[0x0][0x620] ;  /* 0x0001880000047ab9 */ /* 0x000fe20000000a00 */
[----:B------:R-:W-:Y:S01]  /*18860*/  SHF.R.U32.HI R2, RZ, UR7, R3 ;  /* 0x00000007ff027c19 */ /* 0x000fe20008011603 */
[----:B------:R-:W-:Y:S01]  /*18870*/  IMAD.MOV.U32 R3, RZ, RZ, R18 ;  /* 0x000000ffff037224 */ /* 0x000fe200078e0012 */
[----:B------:R-:W-:Y:S01]  /*18880*/  IADD3 R5, P1, RZ, -R6, RZ ;  /* 0x80000006ff057210 */ /* 0x000fe20007f3e0ff */
[----:B------:R-:W2:Y:S01]  /*18890*/  LDC R21, c[0x0][0x144] ;  /* 0x00005100ff157b82 */ /* 0x000ea20000000800 */
[----:B0-----:R-:W-:Y:S01]  /*188a0*/  I2FP.F32.U32 R7, R14 ;  /* 0x0000000e00077245 */ /* 0x001fe20000201000 */
[----:B------:R-:W-:Y:S01]  /*188b0*/  ULDC.64 UR8, c[0x0][0x640] ;  /* 0x0001900000087ab9 */ /* 0x000fe20000000a00 */
[----:B------:R-:W-:Y:S01]  /*188c0*/  ULDC UR6, c[0x0][0x608] ;  /* 0x0001820000067ab9 */ /* 0x000fe20000000800 */
[----:B------:R-:W-:Y:S01]  /*188d0*/  IMAD.X R2, RZ, RZ, ~R2, P1 ;  /* 0x000000ffff027224 */ /* 0x000fe200008e0e02 */
[----:B------:R-:W-:-:S03]  /*188e0*/  ISETP.NE.U32.AND P1, PT, RZ, UR8, PT ;  /* 0x00000008ff007c0c */ /* 0x000fc6000bf25070 */
[----:B------:R-:W-:Y:S01]  /*188f0*/  IMAD R4, R2, UR4, RZ ;  /* 0x0000000402047c24 */ /* 0x000fe2000f8e02ff */
[----:B------:R-:W-:Y:S01]  /*18900*/  ISETP.NE.AND.EX P1, PT, RZ, UR9, PT, P1 ;  /* 0x00000009ff007c0c */ /* 0x000fe2000bf25310 */
[----:B------:R-:W-:Y:S02]  /*18910*/  IMAD.MOV.U32 R2, RZ, RZ, R17 ;  /* 0x000000ffff027224 */ /* 0x000fe400078e0011 */
[----:B------:R-:W0:Y:S02]  /*18920*/  LDC R17, c[0x0][0x148] ;  /* 0x00005200ff117b82 */ /* 0x000e240000000800 */
[----:B------:R-:W-:Y:S01]  /*18930*/  IMAD.WIDE.U32 R2, R5, UR4, R2 ;  /* 0x0000000405027c25 */ /* 0x000fe2000f8e0002 */
[----:B------:R-:W-:-:S03]  /*18940*/  ULDC UR4, c[0x0][0x150] ;  /* 0x0000540000047ab9 */ /* 0x000fc60000000800 */
[----:B------:R-:W-:Y:S02]  /*18950*/  IMAD R5, R5, UR5, R4 ;  /* 0x0000000505057c24 */ /* 0x000fe4000f8e0204 */
[----:B------:R-:W-:Y:S01]  /*18960*/  FMUL R4, R7, UR4 ;  /* 0x0000000407047c20 */ /* 0x000fe20008400000 */
[----:B------:R-:W-:Y:S01]  /*18970*/  ULDC UR4, c[0x0][0x618] ;  /* 0x0001860000047ab9 */ /* 0x000fe20000000800 */
[----:B------:R-:W-:Y:S01]  /*18980*/  ULDC UR5, c[0x0][0x154] ;  /* 0x0000550000057ab9 */ /* 0x000fe20000000800 */
[----:B------:R-:W-:-:S03]  /*18990*/  IMAD.IADD R3, R3, 0x1, R5 ;  /* 0x0000000103037824 */ /* 0x000fc600078e0205 */
[----:B------:R-:W3:Y:S02]  /*189a0*/  F2I.U32.TRUNC.NTZ R4, R4 ;  /* 0x0000000400047305 */ /* 0x000ee4000020f000 */
[----:B------:R-:W-:Y:S02]  /*189b0*/  SHF.R.U64 R7, R2, UR4, R3 ;  /* 0x0000000402077c19 */ /* 0x000fe40008001203 */
[----:B-1----:R-:W-:-:S05]  /*189c0*/  I2FP.F32.U32 R2, R12 ;  /* 0x0000000c00027245 */ /* 0x002fca0000201000 */
[----:B------:R-:W-:Y:S01]  /*189d0*/  FMUL R18, R2, UR5 ;  /* 0x0000000502127c20 */ /* 0x000fe20008400000 */
[----:B------:R-:W-:Y:S01]  /*189e0*/  SHF.R.U32.HI R2, RZ, UR4, R3 ;  /* 0x00000004ff027c19 */ /* 0x000fe20008011603 */
[----:B------:R-:W-:-:S03]  /*189f0*/  ULDC UR4, c[0x0][0x658] ;  /* 0x0001960000047ab9 */ /* 0x000fc60000000800 */
[--C-:B------:R-:W-:Y:S01]  /*18a00*/  SHF.R.U64 R16, R7, UR6, R2.reuse ;  /* 0x0000000607107c19 */ /* 0x100fe20008001202 */
[----:B------:R-:W1:Y:S01]  /*18a10*/  F2I.U32.TRUNC.NTZ R18, R18 ;  /* 0x0000001200127305 */ /* 0x000e62000020f000 */
[----:B------:R-:W-:Y:S01]  /*18a20*/  SHF.R.U32.HI R3, RZ, UR6, R2 ;  /* 0x00000006ff037c19 */ /* 0x000fe20008011602 */
[----:B---3--:R-:W-:-:S03]  /*18a30*/  IMAD.MOV R4, RZ, RZ, -R4 ;  /* 0x000000ffff047224 */ /* 0x008fc600078e0a04 */
[--C-:B------:R-:W-:Y:S01]  /*18a40*/  SHF.R.U64 R15, R16, UR4, R3.reuse ;  /* 0x00000004100f7c19 */ /* 0x100fe20008001203 */
[----:B--2---:R-:W-:Y:S01]  /*18a50*/  IMAD R14, R21, R4, R14 ;  /* 0x00000004150e7224 */ /* 0x004fe200078e020e */
[----:B------:R-:W-:-:S03]  /*18a60*/  SHF.R.U32.HI R19, RZ, UR4, R3 ;  /* 0x00000004ff137c19 */ /* 0x000fc60008011603 */
[----:B------:R-:W-:Y:S02]  /*18a70*/  IMAD.MOV.U32 R2, RZ, RZ, R15 ;  /* 0x000000ffff027224 */ /* 0x000fe400078e000f */
[----:B------:R-:W-:Y:S01]  /*18a80*/  IMAD.MOV.U32 R3, RZ, RZ, R19 ;  /* 0x000000ffff037224 */ /* 0x000fe200078e0013 */
[----:B------:R-:W-:Y:S06]  /*18a90*/  @!P1 BRA `(.L_x_524) ;  /* 0x0000000000289947 */ /* 0x000fec0003800000 */
[----:B------:R-:W-:Y:S02]  /*18aa0*/  ULDC UR4, c[0x0][0x64c] ;  /* 0x0001930000047ab9 */ /* 0x000fe40000000800 */
[----:B------:R-:W-:-:S05]  /*18ab0*/  IADD3 R3, P1, R15, UR4, RZ ;  /* 0x000000040f037c10 */ /* 0x000fca000ff3e0ff */
[----:B------:R-:W-:-:S04]  /*18ac0*/  IMAD.X R19, RZ, RZ, R19, P1 ;  /* 0x000000ffff137224 */ /* 0x000fc800008e0613 */
[----:B------:R-:W-:-:S04]  /*18ad0*/  IMAD.WIDE.U32 R4, R19, UR8, RZ ;  /* 0x0000000813047c25 */ /* 0x000fc8000f8e00ff */
[----:B------:R-:W-:-:S04]  /*18ae0*/  IMAD.WIDE.U32 R4, P1, R3, UR9, R4 ;  /* 0x0000000903047c25 */ /* 0x000fc8000f820004 */
[----:B------:R-:W-:-:S04]  /*18af0*/  IMAD.WIDE.U32 R2, R3, UR8, RZ ;  /* 0x0000000803027c25 */ /* 0x000fc8000f8e00ff */
[----:B------:R-:W-:Y:S01]  /*18b00*/  IMAD.MOV.U32 R2, RZ, RZ, R5 ;  /* 0x000000ffff027224 */ /* 0x000fe200078e0005 */
[----:B------:R-:W-:Y:S01]  /*18b10*/  IADD3 RZ, P3, R3, R4, RZ ;  /* 0x0000000403ff7210 */ /* 0x000fe20007f7e0ff */
[----:B------:R-:W-:-:S04]  /*18b20*/  IMAD.X R3, RZ, RZ, RZ, P1 ;  /* 0x000000ffff037224 */ /* 0x000fc800008e06ff */
[----:B------:R-:W-:-:S08]  /*18b30*/  IMAD.WIDE.U32.X R2, R19, UR9, R2, P3 ;  /* 0x0000000913027c25 */ /* 0x000fd000098e0402 */
.L_x_524:
[----:B------:R-:W2:Y:S01]  /*18b40*/  LDC R4, c[0x0][0x65c] ;  /* 0x00019700ff047b82 */ /* 0x000ea20000000800 */
[----:B------:R-:W-:Y:S01]  /*18b50*/  ULDC UR4, c[0x0][0x648] ;  /* 0x0001920000047ab9 */ /* 0x000fe20000000800 */
[----:B------:R-:W-:Y:S01]  /*18b60*/  LOP3.LUT R16, R16, UR17, RZ, 0xc0, !PT ;  /* 0x0000001110107c12 */ /* 0x000fe2000f8ec0ff */
[----:B-1----:R-:W-:Y:S01]  /*18b70*/  IMAD.MOV R18, RZ, RZ, -R18 ;  /* 0x000000ffff127224 */ /* 0x002fe200078e0a12 */
[----:B------:R-:W-:Y:S01]  /*18b80*/  SHF.R.U64 R3, R2, UR4, R3 ;  /* 0x0000000402037c19 */ /* 0x000fe20008001203 */
[----:B------:R-:W-:Y:S01]  /*18b90*/  ULDC UR4, c[0x0][0x638] ;  /* 0x00018e0000047ab9 */ /* 0x000fe20000000800 */
[----:B------:R-:W-:-:S03]  /*18ba0*/  ULDC UR5, c[0x0][0x610] ;  /* 0x0001840000057ab9 */ /* 0x000fc60000000800 */
[----:B------:R-:W-:Y:S02]  /*18bb0*/  IMAD.MOV R2, RZ, RZ, -R3 ;  /* 0x000000ffff027224 */ /* 0x000fe400078e0a03 */
[----:B------:R-:W-:Y:S02]  /*18bc0*/  IMAD R3, R3, UR18, R16 ;  /* 0x0000001203037c24 */ /* 0x000fe4000f8e0210 */
[----:B------:R-:W-:Y:S01]  /*18bd0*/  IMAD R15, R2, UR4, R15 ;  /* 0x00000004020f7c24 */ /* 0x000fe2000f8e020f */
[----:B------:R-:W-:Y:S01]  /*18be0*/  ULDC UR4, c[0x0][0x600] ;  /* 0x0001800000047ab9 */ /* 0x000fe20000000800 */
[----:B------:R-:W-:Y:S01]  /*18bf0*/  IMAD.MOV.U32 R2, RZ, RZ, 0x1 ;  /* 0x00000001ff027424 */ /* 0x000fe200078e00ff */
[----:B--2---:R-:W-:Y:S02]  /*18c00*/  ISETP.NE.AND P1, PT, R4, 0x1, PT ;  /* 0x000000010400780c */ /* 0x004fe40003f25270 */
[----:B------:R-:W-:-:S05]  /*18c10*/  LOP3.LUT R4, R7, UR16, RZ, 0xc0, !PT ;  /* 0x0000001007047c12 */ /* 0x000fca000f8ec0ff */
[----:B------:R-:W-:-:S06]  /*18c20*/  IMAD R15, R15, UR4, R4 ;  /* 0x000000040f0f7c24 */ /* 0x000fcc000f8e0204 */
[----:B0-----:R-:W-:-:S04]  /*18c30*/  @P1 IMAD R14, R17, R18, R12 ;  /* 0x00000012110e1224 */ /* 0x001fc800078e020c */
[----:B------:R-:W-:-:S05]  /*18c40*/  IMAD R14, R3, UR5, R14 ;  /* 0x00000005030e7c24 */ /* 0x000fca000f8e020e */
[----:B------:R-:W-:Y:S02]  /*18c50*/  SEL R12, R15, R14, !P1 ;  /* 0x0000000e0f0c7207 */ /* 0x000fe40004800000 */
[----:B------:R-:W-:-:S07]  /*18c60*/  SEL R7, R14, R15, !P1 ;  /* 0x0000000f0e077207 */ /* 0x000fce0004800000 */
.L_x_522:
[----:B------:R-:W-:Y:S05]  /*18c70*/  BSYNC B1 ;  /* 0x0000000000017941 */ /* 0x000fea0003800000 */
.L_x_521:
[----:B------:R-:W-:-:S13]  /*18c80*/  LOP3.LUT P1, RZ, R2, 0xff, RZ, 0xc0, !PT ;  /* 0x000000ff02ff7812 */ /* 0x000fda000782c0ff */
[----:B------:R-:W-:Y:S05]  /*18c90*/  @P1 BRA `(.L_x_525) ;  /* 0xfffffff4002c1947 */ /* 0x000fea000383ffff */
[----:B------:R-:W-:Y:S05]  /*18ca0*/  BSYNC B0 ;  /* 0x0000000000007941 */ /* 0x000fea0003800000 */
.L_x_513:
[----:B------:R-:W-:-:S03]  /*18cb0*/  UMOV UR4, 0xffffffff ;  /* 0xffffffff00047882 */ /* 0x000fc60000000000 */
[----:B------:R-:W-:Y:S05]  /*18cc0*/  BRA.DIV UR4, `(.L_x_526) ;  /* 0x0000000604ac7947 */ /* 0x000fea000b800000 */
[----:B------:R-:W-:-:S13]  /*18cd0*/  ELECT P6, URZ, PT ;  /* 0x00000000003f782f */ /* 0x000fda00038c0000 */
.L_x_544:
[----:B------:R-:W-:Y:S04]  /*18ce0*/  BSSY B0, `(.L_x_527) ;  /* 0x0000050000007945 */ /* 0x000fe80003800000 */
[----:B------:R-:W-:Y:S05]  /*18cf0*/  @!P6 BRA `(.L_x_528) ;  /* 0x000000040038e947 */ /* 0x000fea0003800000 */
[----:B------:R-:W2:Y:S02]  /*18d00*/  LDL.LU R2, [R1+0xb0] ;  /* 0x0000b00001027983 */ /* 0x000ea40000300800 */
[----:B--2---:R-:W-:-:S04]  /*18d10*/  LOP3.LUT R2, R2, 0x2, RZ, 0xfc, !PT ;  /* 0x0000000202027812 */ /* 0x004fc800078efcff */
[----:B------:R-:W-:-:S13]  /*18d20*/  ISETP.NE.AND P0, PT, R2, 0x3, PT ;  /* 0x000000030200780c */ /* 0x000fda0003f05270 */
[----:B------:R-:W-:Y:S05]  /*18d30*/  @!P0 BRA `(.L_x_529) ;  /* 0x0000000000048947 */ /* 0x000fea0003800000 */
[----:B------:R-:W-:Y:S01]  /*18d40*/  BPT.TRAP 0x1 ;  /* 0x000000040000795c */ /* 0x000fe20000300000 */
.L_x_529:
[----:B------:R-:W0:Y:S01]  /*18d50*/  S2R R3, SR_CgaCtaId ;  /* 0x0000000000037919 */ /* 0x000e220000008800 */
[----:B------:R-:W-:-:S04]  /*18d60*/  MOV R2, 0x400 ;  /* 0x0000040000027802 */ /* 0x000fc80000000f00 */
[----:B0-----:R-:W-:Y:S02]  /*18d70*/  LEA R3, R3, R2, 0x18 ;  /* 0x0000000203037211 */ /* 0x001fe400078ec0ff */
[----:B------:R-:W-:-:S03]  /*18d80*/  SHF.L.U32 R2, R8, 0x1f, RZ ;  /* 0x0000001f08027819 */ /* 0x000fc600000006ff */
[----:B------:R-:W-:-:S04]  /*18d90*/  VIADD R3, R3, 0x40 ;  /* 0x0000004003037836 */ /* 0x000fc80000000000 */
[C---:B------:R-:W-:Y:S02]  /*18da0*/  IMAD R7, R0.reuse, 0x8, R3 ;  /* 0x0000000800077824 */ /* 0x040fe400078e0203 */
[----:B------:R-:W-:Y:S02]  /*18db0*/  VIADD R0, R0, 0x1 ;  /* 0x0000000100007836 */ /* 0x000fe40000000000 */
[----:B------:R-:W0:Y:S03]  /*18dc0*/  SYNCS.PHASECHK.TRANS64.TRYWAIT P0, [R7+URZ], R2 ;  /* 0x00000002070075a7 */ /* 0x000e26000800017f */
[----:B------:R-:W-:-:S04]  /*18dd0*/  ISETP.NE.AND P1, PT, R0, 0x8, PT ;  /* 0x000000080000780c */ /* 0x000fc80003f25270 */
[----:B------:R-:W-:Y:S02]  /*18de0*/  SEL R5, RZ, 0x1, P1 ;  /* 0x00000001ff057807 */ /* 0x000fe40000800000 */
[----:B------:R-:W-:Y:S02]  /*18df0*/  SEL R0, R0, RZ, P1 ;  /* 0x000000ff00007207 */ /* 0x000fe40000800000 */
[----:B------:R-:W-:-:S03]  /*18e00*/  LOP3.LUT R5, R8, R5, RZ, 0x3c, !PT ;  /* 0x0000000508057212 */ /* 0x000fc600078e3cff */
[----:B------:R-:W-:Y:S01]  /*18e10*/  IMAD R9, R0, 0x8, R3 ;  /* 0x0000000800097824 */ /* 0x000fe200078e0203 */
[----:B------:R-:W-:Y:S01]  /*18e20*/  SHF.L.U32 R4, R5, 0x1f, RZ ;  /* 0x0000001f05047819 */ /* 0x000fe200000006ff */
[----:B0-----:R-:W-:Y:S06]  /*18e30*/  @!P0 BRA `(.L_x_530) ;  /* 0x0000000400708947 */ /* 0x001fec0003800000 */
.L_x_545:
[----:B------:R-:W1:Y:S01]  /*18e40*/  SYNCS.PHASECHK.TRANS64.TRYWAIT P0, [R9+URZ], R4 ;  /* 0x00000004090075a7 */ /* 0x000e62000800017f */
[----:B------:R-:W-:-:S05]  /*18e50*/  VIADD R0, R0, 0x1 ;  /* 0x0000000100007836 */ /* 0x000fca0000000000 */
[----:B------:R-:W-:-:S04]  /*18e60*/  ISETP.NE.AND P1, PT, R0, 0x8, PT ;  /* 0x000000080000780c */ /* 0x000fc80003f25270 */
[----:B0-----:R-:W-:Y:S02]  /*18e70*/  SEL R2, RZ, 0x1, P1 ;  /* 0x00000001ff027807 */ /* 0x001fe40000800000 */
[----:B------:R-:W-:Y:S02]  /*18e80*/  SEL R0, R0, RZ, P1 ;  /* 0x000000ff00007207 */ /* 0x000fe40000800000 */
[----:B------:R-:W-:-:S03]  /*18e90*/  LOP3.LUT R7, R5, R2, RZ, 0x3c, !PT ;  /* 0x0000000205077212 */ /* 0x000fc600078e3cff */
[----:B------:R-:W-:Y:S01]  /*18ea0*/  IMAD R6, R0, 0x8, R3 ;  /* 0x0000000800067824 */ /* 0x000fe200078e0203 */
[----:B------:R-:W-:Y:S01]  /*18eb0*/  SHF.L.U32 R5, R7, 0x1f, RZ ;  /* 0x0000001f07057819 */ /* 0x000fe200000006ff */
[----:B-1----:R-:W-:Y:S06]  /*18ec0*/  @!P0 BRA `(.L_x_531) ;  /* 0x0000000400608947 */ /* 0x002fec0003800000 */
.L_x_546:
[----:B------:R-:W1:Y:S01]  /*18ed0*/  SYNCS.PHASECHK.TRANS64.TRYWAIT P0, [R6+URZ], R5 ;  /* 0x00000005060075a7 */ /* 0x000e62000800017f */
[----:B------:R-:W-:-:S05]  /*18ee0*/  VIADD R0, R0, 0x1 ;  /* 0x0000000100007836 */ /* 0x000fca0000000000 */
[----:B------:R-:W-:-:S04]  /*18ef0*/  ISETP.NE.AND P1, PT, R0, 0x8, PT ;  /* 0x000000080000780c */ /* 0x000fc80003f25270 */
[----:B------:R-:W-:Y:S02]  /*18f00*/  SEL R2, RZ, 0x1, P1 ;  /* 0x00000001ff027807 */ /* 0x000fe40000800000 */
[----:B------:R-:W-:Y:S02]  /*18f10*/  SEL R0, R0, RZ, P1 ;  /* 0x000000ff00007207 */ /* 0x000fe40000800000 */
[----:B------:R-:W-:-:S03]  /*18f20*/  LOP3.LUT R7, R7, R2, RZ, 0x3c, !PT ;  /* 0x0000000207077212 */ /* 0x000fc600078e3cff */
[----:B0-----:R-:W-:Y:S01]  /*18f30*/  IMAD R9, R0, 0x8, R3 ;  /* 0x0000000800097824 */ /* 0x001fe200078e0203 */
[----:B------:R-:W-:Y:S01]  /*18f40*/  SHF.L.U32 R4, R7, 0x1f, RZ ;  /* 0x0000001f07047819 */ /* 0x000fe200000006ff */
[----:B-1----:R-:W-:Y:S06]  /*18f50*/  @!P0 BRA `(.L_x_532) ;  /* 0x0000000400508947 */ /* 0x002fec0003800000 */
.L_x_547:
        /* <DEDUP_REMOVED lines=9> */
.L_x_548:
        /* <DEDUP_REMOVED lines=9> */
.L_x_549:
        /* <DEDUP_REMOVED lines=9> */
.L_x_550:
[----:B------:R-:W1:Y:S01]  /*19110*/  SYNCS.PHASECHK.TRANS64.TRYWAIT P0, [R6+URZ], R5 ;  /* 0x00000005060075a7 */ /* 0x000e62000800017f */
[----:B------:R-:W-:-:S05]  /*19120*/  VIADD R0, R0, 0x1 ;  /* 0x0000000100007836 */ /* 0x000fca0000000000 */
[----:B------:R-:W-:-:S04]  /*19130*/  ISETP.NE.AND P1, PT, R0, 0x8, PT ;  /* 0x000000080000780c */ /* 0x000fc80003f25270 */
[----:B------:R-:W-:Y:S02]  /*19140*/  SEL R2, RZ, 0x1, P1 ;  /* 0x00000001ff027807 */ /* 0x000fe40000800000 */
[----:B------:R-:W-:Y:S02]  /*19150*/  SEL R0, R0, RZ, P1 ;  /* 0x000000ff00007207 */ /* 0x000fe40000800000 */
[----:B------:R-:W-:Y:S01]  /*19160*/  LOP3.LUT R2, R7, R2, RZ, 0x3c, !PT ;  /* 0x0000000207027212 */ /* 0x000fe200078e3cff */
[----:B-1----:R-:W-:Y:S06]  /*19170*/  @!P0 BRA `(.L_x_536) ;  /* 0x0000000400188947 */ /* 0x002fec0003800000 */
.L_x_551:
[----:B------:R-:W-:Y:S01]  /*19180*/  IMAD R3, R0, 0x8, R3 ;  /* 0x0000000800037824 */ /* 0x000fe200078e0203 */
[----:B------:R-:W-:-:S07]  /*19190*/  SHF.L.U32 R0, R2, 0x1f, RZ ;  /* 0x0000001f02007819 */ /* 0x000fce00000006ff */
.L_x_537:
[----:B--2---:R2:W3:Y:S02]  /*191a0*/  SYNCS.PHASECHK.TRANS64.TRYWAIT P0, [R3+URZ], R0 ;  /* 0x00000000030075a7 */ /* 0x0044e4000800017f */
[----:B---3--:R-:W-:Y:S05]  /*191b0*/  @!P0 NANOSLEEP.SYNCS 0x989680 ;  /* 0x009896800000895d */ /* 0x008fea0003900000 */
[----:B------:R-:W3:Y:S02]  /*191c0*/  @!P0 SYNCS.PHASECHK.TRANS64 P0, [R3+URZ], R0 ;  /* 0x00000000030085a7 */ /* 0x000ee4000800007f */
[----:B---3--:R-:W-:Y:S05]  /*191d0*/  @!P0 BRA `(.L_x_537) ;  /* 0xfffffffc00f08947 */ /* 0x008fea000383ffff */
.L_x_528:
[----:B------:R-:W-:Y:S05]  /*191e0*/  BSYNC B0 ;  /* 0x0000000000007941 */ /* 0x000fea0003800000 */
.L_x_527:
[----:B------:R-:W-:Y:S05]  /*191f0*/  EXIT ;  /* 0x000000000000794d */ /* 0x000fea0003800000 */
.L_x_18:
[----:B-1----:R1:W2:Y:S02]  /*19200*/  SYNCS.PHASECHK.TRANS64.TRYWAIT P1, [R3+URZ], R0 ;  /* 0x00000000030075a7 */ /* 0x0022a4000802017f */
[----:B--2---:R-:W-:Y:S05]  /*19210*/  @!P1 NANOSLEEP.SYNCS 0x989680 ;  /* 0x009896800000995d */ /* 0x004fea0003900000 */
[----:B------:R-:W2:Y:S02]  /*19220*/  @!P1 SYNCS.PHASECHK.TRANS64 P1, [R3+URZ], R0 ;  /* 0x00000000030095a7 */ /* 0x000ea4000802007f */
[----:B--2---:R-:W-:Y:S05]  /*19230*/  @!P1 BRA `(.L_x_18) ;  /* 0xfffffffc00f09947 */ /* 0x004fea000383ffff */
[----:B------:R-:W-:Y:S05]  /*19240*/  BRA `(.L_x_17) ;  /* 0xfffffe80008c7947 */ /* 0x000fea000383ffff */
.L_x_23:
[----:B--2---:R-:W-:-:S04]  /*19250*/  IMAD.U32 R9, RZ, RZ, UR4 ;  /* 0x00000004ff097e24 */ /* 0x004fc8000f8e00ff */
[----:B------:R2:W3:Y:S03]  /*19260*/  SYNCS.PHASECHK.TRANS64.TRYWAIT P1, [R9+URZ], R5 ;  /* 0x00000005090075a7 */ /* 0x0004e6000802017f */
[----:B---3--:R-:W-:Y:S05]  /*19270*/  @!P1 NANOSLEEP.SYNCS 0x989680 ;  /* 0x009896800000995d */ /* 0x008fea0003900000 */
[----:B------:R-:W3:Y:S02]  /*19280*/  @!P1 SYNCS.PHASECHK.TRANS64 P1, [R9+URZ], R5 ;  /* 0x00000005090095a7 */ /* 0x000ee4000802007f */
[----:B---3--:R-:W-:Y:S05]  /*19290*/  @!P1 BRA `(.L_x_23) ;  /* 0xfffffffc00ec9947 */ /* 0x008fea000383ffff */
[----:B------:R-:W-:Y:S05]  /*192a0*/  BRA `(.L_x_22) ;  /* 0xfffffea800247947 */ /* 0x000fea000383ffff */
.L_x_514:
[----:B------:R-:W-:Y:S01]  /*192b0*/  BSSY B1, `(.L_x_538) ;  /* 0x0000006000017945 */ /* 0x000fe20003800000 */
[----:B------:R-:W-:-:S07]  /*192c0*/  IMAD.MOV.U32 R15, RZ, RZ, -0x1 ;  /* 0xffffffffff0f7424 */ /* 0x000fce00078e00ff */
[----:B------:R-:W-:Y:S05]  /*192d0*/  WARPSYNC.COLLECTIVE R15, `(.L_x_539) ;  /* 0x000000000f0c7348 */ /* 0x000fea0003c00000 */
[----:B------:R-:W-:Y:S02]  /*192e0*/  ELECT P6, UR62, PT ;  /* 0x00000000003e782f */ /* 0x000fe400038c0000 */
[----:B------:R-:W-:Y:S01]  /*192f0*/  MOV R14, UR62 ;  /* 0x0000003e000e7c02 */ /* 0x000fe20008000f00 */
[----:B------:R-:W-:Y:S10]  /*19300*/  ENDCOLLECTIVE ;  /* 0x000000000000791b */ /* 0x000ff40003800000 */
.L_x_539:
[----:B------:R-:W-:Y:S05]  /*19310*/  BSYNC B1 ;  /* 0x0000000000017941 */ /* 0x000fea0003800000 */
.L_x_538:
[----:B------:R-:W-:Y:S05]  /*19320*/  BRA `(.L_x_540) ;  /* 0xffffffec00947947 */ /* 0x000fea000383ffff */
.L_x_517:
[----:B0-----:R0:W1:Y:S02]  /*19330*/  SYNCS.PHASECHK.TRANS64.TRYWAIT P1, [R12+URZ+0x40], R5 ;  /* 0x000040050c0075a7 */ /* 0x001064000802017f */
[----:B-1----:R-:W-:Y:S05]  /*19340*/  @!P1 NANOSLEEP.SYNCS 0x989680 ;  /* 0x009896800000995d */ /* 0x002fea0003900000 */
[----:B------:R-:W1:Y:S02]  /*19350*/  @!P1 SYNCS.PHASECHK.TRANS64 P1, [R12+URZ+0x40], R5 ;  /* 0x000040050c0095a7 */ /* 0x000e64000802007f */
[----:B-1----:R-:W-:Y:S05]  /*19360*/  @!P1 BRA `(.L_x_517) ;  /* 0xfffffffc00f09947 */ /* 0x002fea000383ffff */
[----:B------:R-:W-:Y:S05]  /*19370*/  BRA `(.L_x_541) ;  /* 0xffffffec00c87947 */ /* 0x000fea000383ffff */
.L_x_526:
[----:B------:R-:W-:Y:S01]  /*19380*/  BSSY B0, `(.L_x_542) ;  /* 0x0000006000007945 */ /* 0x000fe20003800000 */
[----:B------:R-:W-:-:S07]  /*19390*/  IMAD.MOV.U32 R15, RZ, RZ, -0x1 ;  /* 0xffffffffff0f7424 */ /* 0x000fce00078e00ff */
[----:B------:R-:W-:Y:S05]  /*193a0*/  WARPSYNC.COLLECTIVE R15, `(.L_x_543) ;  /* 0x000000000f0c7348 */ /* 0x000fea0003c00000 */
[----:B------:R-:W-:Y:S02]  /*193b0*/  ELECT P6, UR62, PT ;  /* 0x00000000003e782f */ /* 0x000fe400038c0000 */
[----:B------:R-:W-:Y:S01]  /*193c0*/  MOV R14, UR62 ;  /* 0x0000003e000e7c02 */ /* 0x000fe20008000f00 */
[----:B------:R-:W-:Y:S10]  /*193d0*/  ENDCOLLECTIVE ;  /* 0x000000000000791b */ /* 0x000ff40003800000 */
.L_x_543:
[----:B------:R-:W-:Y:S05]  /*193e0*/  BSYNC B0 ;  /* 0x0000000000007941 */ /* 0x000fea0003800000 */
.L_x_542:
[----:B------:R-:W-:Y:S05]  /*193f0*/  BRA `(.L_x_544) ;  /* 0xfffffff800387947 */ /* 0x000fea000383ffff */
.L_x_530:
[----:B0-----:R0:W1:Y:S02]  /*19400*/  SYNCS.PHASECHK.TRANS64.TRYWAIT P0, [R7+URZ], R2 ;  /* 0x00000002070075a7 */ /* 0x001064000800017f */
[----:B-1----:R-:W-:Y:S05]  /*19410*/  @!P0 NANOSLEEP.SYNCS 0x989680 ;  /* 0x009896800000895d */ /* 0x002fea0003900000 */
[----:B------:R-:W1:Y:S02]  /*19420*/  @!P0 SYNCS.PHASECHK.TRANS64 P0, [R7+URZ], R2 ;  /* 0x00000002070085a7 */ /* 0x000e64000800007f */
[----:B-1----:R-:W-:Y:S05]  /*19430*/  @!P0 BRA `(.L_x_530) ;  /* 0xfffffffc00f08947 */ /* 0x002fea000383ffff */
[----:B------:R-:W-:Y:S05]  /*19440*/  BRA `(.L_x_545) ;  /* 0xfffffff8007c7947 */ /* 0x000fea000383ffff */
.L_x_531:
[----:B0-----:R0:W1:Y:S02]  /*19450*/  SYNCS.PHASECHK.TRANS64.TRYWAIT P0, [R9+URZ], R4 ;  /* 0x00000004090075a7 */ /* 0x001064000800017f */
[----:B-1----:R-:W-:Y:S05]  /*19460*/  @!P0 NANOSLEEP.SYNCS 0x989680 ;  /* 0x009896800000895d */ /* 0x002fea0003900000 */
[----:B------:R-:W1:Y:S02]  /*19470*/  @!P0 SYNCS.PHASECHK.TRANS64 P0, [R9+URZ], R4 ;  /* 0x00000004090085a7 */ /* 0x000e64000800007f */
[----:B-1----:R-:W-:Y:S05]  /*19480*/  @!P0 BRA `(.L_x_531) ;  /* 0xfffffffc00f08947 */ /* 0x002fea000383ffff */
[----:B------:R-:W-:Y:S05]  /*19490*/  BRA `(.L_x_546) ;  /* 0xfffffff8008c7947 */ /* 0x000fea000383ffff */
.L_x_532:
[----:B0-----:R0:W1:Y:S02]  /*194a0*/  SYNCS.PHASECHK.TRANS64.TRYWAIT P0, [R6+URZ], R5 ;  /* 0x00000005060075a7 */ /* 0x001064000800017f */
[----:B-1----:R-:W-:Y:S05]  /*194b0*/  @!P0 NANOSLEEP.SYNCS 0x989680 ;  /* 0x009896800000895d */ /* 0x002fea0003900000 */
[----:B------:R-:W1:Y:S02]  /*194c0*/  @!P0 SYNCS.PHASECHK.TRANS64 P0, [R6+URZ], R5 ;  /* 0x00000005060085a7 */ /* 0x000e64000800007f */
[----:B-1----:R-:W-:Y:S05]  /*194d0*/  @!P0 BRA `(.L_x_532) ;  /* 0xfffffffc00f08947 */ /* 0x002fea000383ffff */
[----:B------:R-:W-:Y:S05]  /*194e0*/  BRA `(.L_x_547) ;  /* 0xfffffff8009c7947 */ /* 0x000fea000383ffff */
.L_x_533:
[----:B0-----:R0:W1:Y:S02]  /*194f0*/  SYNCS.PHASECHK.TRANS64.TRYWAIT P0, [R9+URZ], R4 ;  /* 0x00000004090075a7 */ /* 0x001064000800017f */
[----:B-1----:R-:W-:Y:S05]  /*19500*/  @!P0 NANOSLEEP.SYNCS 0x989680 ;  /* 0x009896800000895d */ /* 0x002fea0003900000 */
[----:B------:R-:W1:Y:S02]  /*19510*/  @!P0 SYNCS.PHASECHK.TRANS64 P0, [R9+URZ], R4 ;  /* 0x00000004090085a7 */ /* 0x000e64000800007f */
[----:B-1----:R-:W-:Y:S05]  /*19520*/  @!P0 BRA `(.L_x_533) ;  /* 0xfffffffc00f08947 */ /* 0x002fea000383ffff */
[----:B------:R-:W-:Y:S05]  /*19530*/  BRA `(.L_x_548) ;  /* 0xfffffff800ac7947 */ /* 0x000fea000383ffff */
.L_x_534:
[----:B0-----:R0:W1:Y:S02]  /*19540*/  SYNCS.PHASECHK.TRANS64.TRYWAIT P0, [R6+URZ], R5 ;  /* 0x00000005060075a7 */ /* 0x001064000800017f */
[----:B-1----:R-:W-:Y:S05]  /*19550*/  @!P0 NANOSLEEP.SYNCS 0x989680 ;  /* 0x009896800000895d */ /* 0x002fea0003900000 */
[----:B------:R-:W1:Y:S02]  /*19560*/  @!P0 SYNCS.PHASECHK.TRANS64 P0, [R6+URZ], R5 ;  /* 0x00000005060085a7 */ /* 0x000e64000800007f */
[----:B-1----:R-:W-:Y:S05]  /*19570*/  @!P0 BRA `(.L_x_534) ;  /* 0xfffffffc00f08947 */ /* 0x002fea000383ffff */
[----:B------:R-:W-:Y:S05]  /*19580*/  BRA `(.L_x_549) ;  /* 0xfffffff800bc7947 */ /* 0x000fea000383ffff */
.L_x_535:
[----:B0-----:R0:W1:Y:S02]  /*19590*/  SYNCS.PHASECHK.TRANS64.TRYWAIT P0, [R9+URZ], R4 ;  /* 0x00000004090075a7 */ /* 0x001064000800017f */
[----:B-1----:R-:W-:Y:S05]  /*195a0*/  @!P0 NANOSLEEP.SYNCS 0x989680 ;  /* 0x009896800000895d */ /* 0x002fea0003900000 */
[----:B------:R-:W1:Y:S02]  /*195b0*/  @!P0 SYNCS.PHASECHK.TRANS64 P0, [R9+URZ], R4 ;  /* 0x00000004090085a7 */ /* 0x000e64000800007f */
[----:B-1----:R-:W-:Y:S05]  /*195c0*/  @!P0 BRA `(.L_x_535) ;  /* 0xfffffffc00f08947 */ /* 0x002fea000383ffff */
[----:B------:R-:W-:Y:S05]  /*195d0*/  BRA `(.L_x_550) ;  /* 0xfffffff800cc7947 */ /* 0x000fea000383ffff */
.L_x_536:
[----:B-1----:R1:W2:Y:S02]  /*195e0*/  SYNCS.PHASECHK.TRANS64.TRYWAIT P0, [R6+URZ], R5 ;  /* 0x00000005060075a7 */ /* 0x0022a4000800017f */
[----:B--2---:R-:W-:Y:S05]  /*195f0*/  @!P0 NANOSLEEP.SYNCS 0x989680 ;  /* 0x009896800000895d */ /* 0x004fea0003900000 */
[----:B------:R-:W2:Y:S02]  /*19600*/  @!P0 SYNCS.PHASECHK.TRANS64 P0, [R6+URZ], R5 ;  /* 0x00000005060085a7 */ /* 0x000ea4000800007f */
[----:B--2---:R-:W-:Y:S05]  /*19610*/  @!P0 BRA `(.L_x_536) ;  /* 0xfffffffc00f08947 */ /* 0x004fea000383ffff */
[----:B------:R-:W-:Y:S05]  /*19620*/  BRA `(.L_x_551) ;  /* 0xfffffff800d47947 */ /* 0x000fea000383ffff */
.L_x_552:
[----:B------:R-:W-:-:S00]  /*19630*/  BRA `(.L_x_552) ;  /* 0xfffffffc00fc7947 */ /* 0x000fc0000383ffff */
[----:B------:R-:W-:-:S00]  /*19640*/  NOP ;  /* 0x0000000000007918 */ /* 0x000fc00000000000 */
        /* <DEDUP_REMOVED lines=11> */
.L_x_553:


//--------------------- .nv.global.init           --------------------------
	.section	.nv.global.init,"aw",@progbits
.nv.global.init:
	.type		$str$22,@object
	.size		$str$22,($str$23 - $str$22)
$str$22:
        /*0000*/ 	.byte	0x6b, 0x5f, 0x74, 0x69, 0x6c, 0x65, 0x5f, 0x63, 0x6f, 0x75, 0x6e, 0x74, 0x20, 0x3e, 0x3d, 0x20
        /*0010*/ 	.byte	0x31, 0x00
	.type		$str$23,@object
	.size		$str$23,(__unnamed_1 - $str$23)
$str$23:
        /*0012*/ 	.byte	0x2f, 0x74, 0x6d, 0x70, 0x2f, 0x63, 0x75, 0x74, 0x6c, 0x61, 0x73, 0x73, 0x5f, 0x73, 0x77, 0x65
        /*0022*/ 	.byte	0x65, 0x70, 0x5f, 0x73, 0x72, 0x63, 0x2f, 0x69, 0x6e, 0x63, 0x6c, 0x75, 0x64, 0x65, 0x2f, 0x63
        /*0032*/ 	.byte	0x75, 0x74, 0x6c, 0x61, 0x73, 0x73, 0x2f, 0x67, 0x65, 0x6d, 0x6d, 0x2f, 0x63, 0x6f, 0x6c, 0x6c
        /*0042*/ 	.byte	0x65, 0x63, 0x74, 0x69, 0x76, 0x65, 0x2f, 0x73, 0x6d, 0x39, 0x30, 0x5f, 0x6d, 0x6d, 0x61, 0x5f
        /*0052*/ 	.byte	0x74, 0x6d, 0x61, 0x5f, 0x67, 0x6d, 0x6d, 0x61, 0x5f, 0x73, 0x73, 0x5f, 0x77, 0x61, 0x72, 0x70
        /*0062*/ 	.byte	0x73, 0x70, 0x65, 0x63, 0x69, 0x61, 0x6c, 0x69, 0x7a, 0x65, 0x64, 0x2e, 0x68, 0x70, 0x70, 0x00
	.type		__unnamed_1,@object
	.size		__unnamed_1,(.L_0 - __unnamed_1)
__unnamed_1:
        /* <DEDUP_REMOVED lines=181> */
        /*0bc2*/ 	.byte	0x74, 0x69, 0x74, 0x79, 0x5d, 0x00
.L_0:


//--------------------- .nv.shared._ZN7cutlass13device_kernelINS_4gemm6kernel13GemmUniversalIN4cute5tupleIJiiiiEEENS1_10collective13CollectiveMmaINS1_34MainloopSm90TmaGmmaWarpSpecializedILi8ENS5_IJNS4_1CILi1EEESB_SB_EEENS1_35KernelTmaWarpSpecializedCooperativeEEENS5_IJNSA_ILi192EEENSA_ILi240EEENSA_ILi32EEEEEENS_10bfloat16_tENS5_IJlSB_lEEESJ_SK_NS4_8TiledMMAINS4_8MMA_AtomIJNS4_4SM904GMMA27MMA_64x16x16_F32BF16BF16_SSILNSO_5MajorE0ELSQ_0ELNSO_7ScaleInE1ELSR_1EEEEEENS4_6LayoutINS5_IJNSA_ILi2EEESB_SB_EEENS5_IJSB_NSA_ILi0EEESX_EEEEENS5_IJNS4_10UnderscoreES10_S10_EEEEENS4_13SM90_TMA_LOADENS4_14ComposedLayoutINS4_7SwizzleILi2ELi4ELi3EEENS4_18smem_ptr_flag_bitsILi16EEENSU_INS5_IJNSA_ILi8EEESH_EEENS5_IJSH_SB_EEEEEEEvNS4_8identityES13_S1D_vS1E_EENS_8epilogue10collective6detail29Sm90TmaWarpSpecializedAdapterINS1H_15DefaultEpilogueISJ_SK_SK_NS1G_6thread17LinearCombinationISJ_Li1EffLNS1L_9ScaleType4KindE0ELNS_15FloatRoundStyleE2ESJ_EENS1_15EpilogueDefaultEEEEEvvEEEEvNT_6ParamsE --------------------------
	.section	.nv.shared._ZN7cutlass13device_kernelINS_4gemm6kernel13GemmUniversalIN4cute5tupleIJiiiiEEENS1_10collective13CollectiveMmaINS1_34MainloopSm90TmaGmmaWarpSpecializedILi8ENS5_IJNS4_1CILi1EEESB_SB_EEENS1_35KernelTmaWarpSpecializedCooperativeEEENS5_IJNSA_ILi192EEENSA_ILi240EEENSA_ILi32EEEEEENS_10bfloat16_tENS5_IJlSB_lEEESJ_SK_NS4_8TiledMMAINS4_8MMA_AtomIJNS4_4SM904GMMA27MMA_64x16x16_F32BF16BF16_SSILNSO_5MajorE0ELSQ_0ELNSO_7ScaleInE1ELSR_1EEEEEENS4_6LayoutINS5_IJNSA_ILi2EEESB_SB_EEENS5_IJSB_NSA_ILi0EEESX_EEEEENS5_IJNS4_10UnderscoreES10_S10_EEEEENS4_13SM90_TMA_LOADENS4_14ComposedLayoutINS4_7SwizzleILi2ELi4ELi3EEENS4_18smem_ptr_flag_bitsILi16EEENSU_INS5_IJNSA_ILi8EEESH_EEENS5_IJSH_SB_EEEEEEEvNS4_8identityES13_S1D_vS1E_EENS_8epilogue10collective6detail29Sm90TmaWarpSpecializedAdapterINS1H_15DefaultEpilogueISJ_SK_SK_NS1G_6thread17LinearCombinationISJ_Li1EffLNS1L_9ScaleType4KindE0ELNS_15FloatRoundStyleE2ESJ_EENS1_15EpilogueDefaultEEEEEvvEEEEvNT_6ParamsE,"aw",@nobits
	.sectionflags	@""
	.align	16
	.zero		1024


//--------------------- .nv.shared.reserved.0     --------------------------
	.section	.nv.shared.reserved.0,"aw",@nobits
	.weak		__nv_reservedSMEM_offset_0_alias
	.size		__nv_reservedSMEM_offset_0_alias, 0, 0
	.other		__nv_reservedSMEM_offset_0_alias,@"STO_CUDA_RESERVED_SHARED STV_DEFAULT"
__nv_reservedSMEM_offset_0_alias:
	.zero		0


//--------------------- .nv.global                --------------------------
	.section	.nv.global,"aw",@nobits
.nv.global:
	.type		_ZN39_INTERNAL_de644537_4_k_cu_e99ef237_28214cute1_E,@object
	.size		_ZN39_INTERNAL_de644537_4_k_cu_e99ef237_28214cute1_E,(_ZN39_INTERNAL_de644537_4_k_cu_e99ef237_28214cuda3std3__45__cpo6cbeginE - _ZN39_INTERNAL_de644537_4_k_cu_e99ef237_28214cute1_E)
_ZN39_INTERNAL_de644537_4_k_cu_e99ef237_28214cute1_E:
	.zero		1
	.type		_ZN39_INTERNAL_de644537_4_k_cu_e99ef237_28214cuda3std3__45__cpo6cbeginE,@object
	.size		_ZN39_INTERNAL_de644537_4_k_cu_e99ef237_28214cuda3std3__45__cpo6cbeginE,(_ZN39_INTERNAL_de644537_4_k_cu_e99ef237_28214cuda3std3__48in_placeE - _ZN39_INTERNAL_de644537_4_k_cu_e99ef237_28214cuda3std3__45__cpo6cbeginE)
_ZN39_INTERNAL_de644537_4_k_cu_e99ef237_28214cuda3std3__45__cpo6cbeginE:
	.zero		1
	.type		_ZN39_INTERNAL_de644537_4_k_cu_e99ef237_28214cuda3std3__48in_placeE,@object
	.size		_ZN39_INTERNAL_de644537_4_k_cu_e99ef237_28214cuda3std3__48in_placeE,(_ZN39_INTERNAL_de644537_4_k_cu_e99ef237_28214cuda3std6ranges3__45__cpo9iter_moveE - _ZN39_INTERNAL_de644537_4_k_cu_e99ef237_28214cuda3std3__48in_placeE)
_ZN39_INTERNAL_de644537_4_k_cu_e99ef237_28214cuda3std3__48in_placeE:
	.zero		1
	.type		_ZN39_INTERNAL_de644537_4_k_cu_e99ef237_28214cuda3std6ranges3__45__cpo9iter_moveE,@object
	.size		_ZN39_INTERNAL_de644537_4_k_cu_e99ef237_28214cuda3std6ranges3__45__cpo9iter_moveE,(_ZN39_INTERNAL_de644537_4_k_cu_e99ef237_28214cuda3std3__45__cpo5beginE - _ZN39_INTERNAL_de644537_4_k_cu_e99ef237_28214cuda3std6ranges3__45__cpo9iter_moveE)
_ZN39_INTERNAL_de644537_4_k_cu_e99ef237_28214cuda3std6ranges3__45__cpo9iter_moveE:
	.zero		1
	.type		_ZN39_INTERNAL_de644537_4_k_cu_e99ef237_28214cuda3std3__45__cpo5beginE,@object
	.size		_ZN39_INTERNAL_de644537_4_k_cu_e99ef237_28214cuda3std3__45__cpo5beginE,(_ZN39_INTERNAL_de644537_4_k_cu_e99ef237_28214cuda3std3__441_GLOBAL__N__de644537_4_k_cu_e99ef237_28216ignoreE - _ZN39_INTERNAL_de644537_4_k_cu_e99ef237_28214cuda3std3__45__cpo5beginE)
_ZN39_INTERNAL_de644537_4_k_cu_e99ef237_28214cuda3std3__45__cpo5beginE:
	.zero		1
	.type		_ZN39_INTERNAL_de644537_4_k_cu_e99ef237_28214cuda3std3__441_GLOBAL__N__de644537_4_k_cu_e99ef237_28216ignoreE,@object
	.size		_ZN39_INTERNAL_de644537_4_k_cu_e99ef237_28214cuda3std3__441_GLOBAL__N__de644537_4_k_cu_e99ef237_28216ignoreE,(_ZN39_INTERNAL_de644537_4_k_cu_e99ef237_28214cute7productE - _ZN39_INTERNAL_de644537_4_k_cu_e99ef237_28214cuda3std3__441_GLOBAL__N__de644537_4_k_cu_e99ef237_28216ignoreE)
_ZN39_INTERNAL_de644537_4_k_cu_e99ef237_28214cuda3std3__441_GLOBAL__N__de644537_4_k_cu_e99ef237_28216ignoreE:
	.zero		1
	.type		_ZN39_INTERNAL_de644537_4_k_cu_e99ef237_28214cute7productE,@object
	.size		_ZN39_INTERNAL_de644537_4_k_cu_e99ef237_28214cute7productE,(_ZN39_INTERNAL_de644537_4_k_cu_e99ef237_28214cuda3std3__45__cpo3endE - _ZN39_INTERNAL_de644537_4_k_cu_e99ef237_28214cute7productE)
_ZN39_INTERNAL_de644537_4_k_cu_e99ef237_28214cute7productE:
	.zero		1
	.type		_ZN39_INTERNAL_de644537_4_k_cu_e99ef237_28214cuda3std3__45__cpo3endE,@object
	.size		_ZN39_INTERNAL_de644537_4_k_cu_e99ef237_28214cuda3std3__45__cpo3endE,(_ZN39_INTERNAL_de644537_4_k_cu_e99ef237_28214cuda3std3__419piecewise_constructE - _ZN39_INTERNAL_de644537_4_k_cu_e99ef237_28214cuda3std3__45__cpo3endE)
_ZN39_INTERNAL_de644537_4_k_cu_e99ef237_28214cuda3std3__45__cpo3endE:
	.zero		1
	.type		_ZN39_INTERNAL_de644537_4_k_cu_e99ef237_28214cuda3std3__419piecewise_constructE,@object
	.size		_ZN39_INTERNAL_de644537_4_k_cu_e99ef237_28214cuda3std3__419piecewise_constructE,(_ZN39_INTERNAL_de644537_4_k_cu_e99ef237_28214cuda3std3__45__cpo4cendE - _ZN39_INTERNAL_de644537_4_k_cu_e99ef237_28214cuda3std3__419piecewise_constructE)
_ZN39_INTERNAL_de644537_4_k_cu_e99ef237_28214cuda3std3__419piecewise_constructE:
	.zero		1
	.type		_ZN39_INTERNAL_de644537_4_k_cu_e99ef237_28214cuda3std3__45__cpo4cendE,@object
	.size		_ZN39_INTERNAL_de644537_4_k_cu_e99ef237_28214cuda3std3__45__cpo4cendE,(_ZN39_INTERNAL_de644537_4_k_cu_e99ef237_28214cuda3std6ranges3__45__cpo4swapE - _ZN39_INTERNAL_de644537_4_k_cu_e99ef237_28214cuda3std3__45__cpo4cendE)
_ZN39_INTERNAL_de644537_4_k_cu_e99ef237_28214cuda3std3__45__cpo4cendE:
	.zero		1
	.type		_ZN39_INTERNAL_de644537_4_k_cu_e99ef237_28214cuda3std6ranges3__45__cpo4swapE,@object
	.size		_ZN39_INTERNAL_de644537_4_k_cu_e99ef237_28214cuda3std6ranges3__45__cpo4swapE,(.L_8 - _ZN39_INTERNAL_de644537_4_k_cu_e99ef237_28214cuda3std6ranges3__45__cpo4swapE)
_ZN39_INTERNAL_de644537_4_k_cu_e99ef237_28214cuda3std6ranges3__45__cpo4swapE:
	.zero		1
.L_8:


//--------------------- .nv.constant0._ZN7cutlass13device_kernelINS_4gemm6kernel13GemmUniversalIN4cute5tupleIJiiiiEEENS1_10collective13CollectiveMmaINS1_34MainloopSm90TmaGmmaWarpSpecializedILi8ENS5_IJNS4_1CILi1EEESB_SB_EEENS1_35KernelTmaWarpSpecializedCooperativeEEENS5_IJNSA_ILi192EEENSA_ILi240EEENSA_ILi32EEEEEENS_10bfloat16_tENS5_IJlSB_lEEESJ_SK_NS4_8TiledMMAINS4_8MMA_AtomIJNS4_4SM904GMMA27MMA_64x16x16_F32BF16BF16_SSILNSO_5MajorE0ELSQ_0ELNSO_7ScaleInE1ELSR_1EEEEEENS4_6LayoutINS5_IJNSA_ILi2EEESB_SB_EEENS5_IJSB_NSA_ILi0EEESX_EEEEENS5_IJNS4_10UnderscoreES10_S10_EEEEENS4_13SM90_TMA_LOADENS4_14ComposedLayoutINS4_7SwizzleILi2ELi4ELi3EEENS4_18smem_ptr_flag_bitsILi16EEENSU_INS5_IJNSA_ILi8EEESH_EEENS5_IJSH_SB_EEEEEEEvNS4_8identityES13_S1D_vS1E_EENS_8epilogue10collective6detail29Sm90TmaWarpSpecializedAdapterINS1H_15DefaultEpilogueISJ_SK_SK_NS1G_6thread17LinearCombinationISJ_Li1EffLNS1L_9ScaleType4KindE0ELNS_15FloatRoundStyleE2ESJ_EENS1_15EpilogueDefaultEEEEEvvEEEEvNT_6ParamsE --------------------------
	.section	.nv.constant0._ZN7cutlass13device_kernelINS_4gemm6kernel13GemmUniversalIN4cute5tupleIJiiiiEEENS1_10collective13CollectiveMmaINS1_34MainloopSm90TmaGmmaWarpSpecializedILi8ENS5_IJNS4_1CILi1EEESB_SB_EEENS1_35KernelTmaWarpSpecializedCooperativeEEENS5_IJNSA_ILi192EEENSA_ILi240EEENSA_ILi32EEEEEENS_10bfloat16_tENS5_IJlSB_lEEESJ_SK_NS4_8TiledMMAINS4_8MMA_AtomIJNS4_4SM904GMMA27MMA_64x16x16_F32BF16BF16_SSILNSO_5MajorE0ELSQ_0ELNSO_7ScaleInE1ELSR_1EEEEEENS4_6LayoutINS5_IJNSA_ILi2EEESB_SB_EEENS5_IJSB_NSA_ILi0EEESX_EEEEENS5_IJNS4_10UnderscoreES10_S10_EEEEENS4_13SM90_TMA_LOADENS4_14ComposedLayoutINS4_7SwizzleILi2ELi4ELi3EEENS4_18smem_ptr_flag_bitsILi16EEENSU_INS5_IJNSA_ILi8EEESH_EEENS5_IJSH_SB_EEEEEEEvNS4_8identityES13_S1D_vS1E_EENS_8epilogue10collective6detail29Sm90TmaWarpSpecializedAdapterINS1H_15DefaultEpilogueISJ_SK_SK_NS1G_6thread17LinearCombinationISJ_Li1EffLNS1L_9ScaleType4KindE0ELNS_15FloatRoundStyleE2ESJ_EENS1_15EpilogueDefaultEEEEEvvEEEEvNT_6ParamsE,"a",@progbits
	.sectionflags	@""
	.align	4
.nv.constant0._ZN7cutlass13device_kernelINS_4gemm6kernel13GemmUniversalIN4cute5tupleIJiiiiEEENS1_10collective13CollectiveMmaINS1_34MainloopSm90TmaGmmaWarpSpecializedILi8ENS5_IJNS4_1CILi1EEESB_SB_EEENS1_35KernelTmaWarpSpecializedCooperativeEEENS5_IJNSA_ILi192EEENSA_ILi240EEENSA_ILi32EEEEEENS_10bfloat16_tENS5_IJlSB_lEEESJ_SK_NS4_8TiledMMAINS4_8MMA_AtomIJNS4_4SM904GMMA27MMA_64x16x16_F32BF16BF16_SSILNSO_5MajorE0ELSQ_0ELNSO_7ScaleInE1ELSR_1EEEEEENS4_6LayoutINS5_IJNSA_ILi2EEESB_SB_EEENS5_IJSB_NSA_ILi0EEESX_EEEEENS5_IJNS4_10UnderscoreES10_S10_EEEEENS4_13SM90_TMA_LOADENS4_14ComposedLayoutINS4_7SwizzleILi2ELi4ELi3EEENS4_18smem_ptr_flag_bitsILi16EEENSU_INS5_IJNSA_ILi8EEESH_EEENS5_IJSH_SB_EEEEEEEvNS4_8identityES13_S1D_vS1E_EENS_8epilogue10collective6detail29Sm90TmaWarpSpecializedAdapterINS1H_15DefaultEpilogueISJ_SK_SK_NS1G_6thread17LinearCombinationISJ_Li1EffLNS1L_9ScaleType4KindE0ELNS_15FloatRoundStyleE2ESJ_EENS1_15EpilogueDefaultEEEEEvvEEEEvNT_6ParamsE:
	.zero		1664


//--------------------- SYMBOLS --------------------------

	.type		.nv.reservedSmem.offset0,@object
	.size		.nv.reservedSmem.offset0,0x4
	.type		__assertfail,@function
